//
// Generated by NVIDIA NVVM Compiler
//
// Compiler Build ID: CL-36424714
// Cuda compilation tools, release 13.0, V13.0.88
// Based on NVVM 20.0.0
//

.version 9.0
.target sm_100
.address_size 64

	// .globl	_Z18assign_init_valuesPii
.global .align 1 .b8 _ZN34_INTERNAL_51dfc48e_4_k_cu_9130895b4cuda3std3__45__cpo5beginE[1];
.global .align 1 .b8 _ZN34_INTERNAL_51dfc48e_4_k_cu_9130895b4cuda3std3__45__cpo3endE[1];
.global .align 1 .b8 _ZN34_INTERNAL_51dfc48e_4_k_cu_9130895b4cuda3std3__45__cpo6cbeginE[1];
.global .align 1 .b8 _ZN34_INTERNAL_51dfc48e_4_k_cu_9130895b4cuda3std3__45__cpo4cendE[1];
.global .align 1 .b8 _ZN34_INTERNAL_51dfc48e_4_k_cu_9130895b4cuda3std3__45__cpo6rbeginE[1];
.global .align 1 .b8 _ZN34_INTERNAL_51dfc48e_4_k_cu_9130895b4cuda3std3__45__cpo4rendE[1];
.global .align 1 .b8 _ZN34_INTERNAL_51dfc48e_4_k_cu_9130895b4cuda3std3__45__cpo7crbeginE[1];
.global .align 1 .b8 _ZN34_INTERNAL_51dfc48e_4_k_cu_9130895b4cuda3std3__45__cpo5crendE[1];
.global .align 1 .b8 _ZN34_INTERNAL_51dfc48e_4_k_cu_9130895b4cuda3std3__436_GLOBAL__N__51dfc48e_4_k_cu_9130895b6ignoreE[1];
.global .align 1 .b8 _ZN34_INTERNAL_51dfc48e_4_k_cu_9130895b4cuda3std3__419piecewise_constructE[1];
.global .align 1 .b8 _ZN34_INTERNAL_51dfc48e_4_k_cu_9130895b4cuda3std3__48in_placeE[1];
.global .align 1 .b8 _ZN34_INTERNAL_51dfc48e_4_k_cu_9130895b4cuda3std3__420unreachable_sentinelE[1];
.global .align 1 .b8 _ZN34_INTERNAL_51dfc48e_4_k_cu_9130895b4cuda3std3__47nulloptE[1];
.global .align 1 .b8 _ZN34_INTERNAL_51dfc48e_4_k_cu_9130895b4cuda3std3__48unexpectE[1];
.global .align 1 .b8 _ZN34_INTERNAL_51dfc48e_4_k_cu_9130895b4cuda3std6ranges3__45__cpo4swapE[1];
.global .align 1 .b8 _ZN34_INTERNAL_51dfc48e_4_k_cu_9130895b4cuda3std6ranges3__45__cpo9iter_moveE[1];
.global .align 1 .b8 _ZN34_INTERNAL_51dfc48e_4_k_cu_9130895b4cuda3std6ranges3__45__cpo5beginE[1];
.global .align 1 .b8 _ZN34_INTERNAL_51dfc48e_4_k_cu_9130895b4cuda3std6ranges3__45__cpo3endE[1];
.global .align 1 .b8 _ZN34_INTERNAL_51dfc48e_4_k_cu_9130895b4cuda3std6ranges3__45__cpo6cbeginE[1];
.global .align 1 .b8 _ZN34_INTERNAL_51dfc48e_4_k_cu_9130895b4cuda3std6ranges3__45__cpo4cendE[1];
.global .align 1 .b8 _ZN34_INTERNAL_51dfc48e_4_k_cu_9130895b4cuda3std6ranges3__45__cpo7advanceE[1];
.global .align 1 .b8 _ZN34_INTERNAL_51dfc48e_4_k_cu_9130895b4cuda3std6ranges3__45__cpo9iter_swapE[1];
.global .align 1 .b8 _ZN34_INTERNAL_51dfc48e_4_k_cu_9130895b4cuda3std6ranges3__45__cpo4nextE[1];
.global .align 1 .b8 _ZN34_INTERNAL_51dfc48e_4_k_cu_9130895b4cuda3std6ranges3__45__cpo4prevE[1];
.global .align 1 .b8 _ZN34_INTERNAL_51dfc48e_4_k_cu_9130895b4cuda3std6ranges3__45__cpo4dataE[1];
.global .align 1 .b8 _ZN34_INTERNAL_51dfc48e_4_k_cu_9130895b4cuda3std6ranges3__45__cpo5cdataE[1];
.global .align 1 .b8 _ZN34_INTERNAL_51dfc48e_4_k_cu_9130895b4cuda3std6ranges3__45__cpo4sizeE[1];
.global .align 1 .b8 _ZN34_INTERNAL_51dfc48e_4_k_cu_9130895b4cuda3std6ranges3__45__cpo5ssizeE[1];
.global .align 1 .b8 _ZN34_INTERNAL_51dfc48e_4_k_cu_9130895b4cuda3std6ranges3__45__cpo8distanceE[1];
.global .align 1 .b8 _ZN34_INTERNAL_51dfc48e_4_k_cu_9130895b6thrust24THRUST_300001_SM_1000_NS8cuda_cub3parE[1];
.global .align 1 .b8 _ZN34_INTERNAL_51dfc48e_4_k_cu_9130895b6thrust24THRUST_300001_SM_1000_NS8cuda_cub10par_nosyncE[1];
.global .align 1 .b8 _ZN34_INTERNAL_51dfc48e_4_k_cu_9130895b6thrust24THRUST_300001_SM_1000_NS6system6detail10sequential3seqE[1];
.global .align 1 .b8 _ZN34_INTERNAL_51dfc48e_4_k_cu_9130895b6thrust24THRUST_300001_SM_1000_NS12placeholders2_1E[1];
.global .align 1 .b8 _ZN34_INTERNAL_51dfc48e_4_k_cu_9130895b6thrust24THRUST_300001_SM_1000_NS12placeholders2_2E[1];
.global .align 1 .b8 _ZN34_INTERNAL_51dfc48e_4_k_cu_9130895b6thrust24THRUST_300001_SM_1000_NS12placeholders2_3E[1];
.global .align 1 .b8 _ZN34_INTERNAL_51dfc48e_4_k_cu_9130895b6thrust24THRUST_300001_SM_1000_NS12placeholders2_4E[1];
.global .align 1 .b8 _ZN34_INTERNAL_51dfc48e_4_k_cu_9130895b6thrust24THRUST_300001_SM_1000_NS12placeholders2_5E[1];
.global .align 1 .b8 _ZN34_INTERNAL_51dfc48e_4_k_cu_9130895b6thrust24THRUST_300001_SM_1000_NS12placeholders2_6E[1];
.global .align 1 .b8 _ZN34_INTERNAL_51dfc48e_4_k_cu_9130895b6thrust24THRUST_300001_SM_1000_NS12placeholders2_7E[1];
.global .align 1 .b8 _ZN34_INTERNAL_51dfc48e_4_k_cu_9130895b6thrust24THRUST_300001_SM_1000_NS12placeholders2_8E[1];
.global .align 1 .b8 _ZN34_INTERNAL_51dfc48e_4_k_cu_9130895b6thrust24THRUST_300001_SM_1000_NS12placeholders2_9E[1];
.global .align 1 .b8 _ZN34_INTERNAL_51dfc48e_4_k_cu_9130895b6thrust24THRUST_300001_SM_1000_NS12placeholders3_10E[1];
.global .align 1 .b8 _ZN34_INTERNAL_51dfc48e_4_k_cu_9130895b6thrust24THRUST_300001_SM_1000_NS3seqE[1];

.visible .entry _Z18assign_init_valuesPii(
	.param .u64 .ptr .align 1 _Z18assign_init_valuesPii_param_0,
	.param .u32 _Z18assign_init_valuesPii_param_1
)
{
	.reg .pred 	%p<2>;
	.reg .b32 	%r<6>;
	.reg .b64 	%rd<5>;

	ld.param.u64 	%rd1, [_Z18assign_init_valuesPii_param_0];
	ld.param.u32 	%r2, [_Z18assign_init_valuesPii_param_1];
	mov.u32 	%r3, %ctaid.x;
	mov.u32 	%r4, %ntid.x;
	mov.u32 	%r5, %tid.x;
	mad.lo.s32 	%r1, %r3, %r4, %r5;
	setp.ge.s32 	%p1, %r1, %r2;
	@%p1 bra 	$L__BB0_2;
	cvta.to.global.u64 	%rd2, %rd1;
	mul.wide.s32 	%rd3, %r1, 4;
	add.s64 	%rd4, %rd2, %rd3;
	st.global.u32 	[%rd4], %r1;
$L__BB0_2:
	ret;

}
	// .globl	_Z20assign_colors_kerneliPiiS_S_S_S_Pb
.visible .entry _Z20assign_colors_kerneliPiiS_S_S_S_Pb(
	.param .u32 _Z20assign_colors_kerneliPiiS_S_S_S_Pb_param_0,
	.param .u64 .ptr .align 1 _Z20assign_colors_kerneliPiiS_S_S_S_Pb_param_1,
	.param .u32 _Z20assign_colors_kerneliPiiS_S_S_S_Pb_param_2,
	.param .u64 .ptr .align 1 _Z20assign_colors_kerneliPiiS_S_S_S_Pb_param_3,
	.param .u64 .ptr .align 1 _Z20assign_colors_kerneliPiiS_S_S_S_Pb_param_4,
	.param .u64 .ptr .align 1 _Z20assign_colors_kerneliPiiS_S_S_S_Pb_param_5,
	.param .u64 .ptr .align 1 _Z20assign_colors_kerneliPiiS_S_S_S_Pb_param_6,
	.param .u64 .ptr .align 1 _Z20assign_colors_kerneliPiiS_S_S_S_Pb_param_7
)
{
	.reg .pred 	%p<16>;
	.reg .b16 	%rs<7>;
	.reg .b32 	%r<55>;
	.reg .b64 	%rd<36>;

	ld.param.u32 	%r30, [_Z20assign_colors_kerneliPiiS_S_S_S_Pb_param_0];
	ld.param.u64 	%rd6, [_Z20assign_colors_kerneliPiiS_S_S_S_Pb_param_1];
	ld.param.u32 	%r29, [_Z20assign_colors_kerneliPiiS_S_S_S_Pb_param_2];
	ld.param.u64 	%rd7, [_Z20assign_colors_kerneliPiiS_S_S_S_Pb_param_3];
	ld.param.u64 	%rd8, [_Z20assign_colors_kerneliPiiS_S_S_S_Pb_param_4];
	ld.param.u64 	%rd9, [_Z20assign_colors_kerneliPiiS_S_S_S_Pb_param_5];
	ld.param.u64 	%rd10, [_Z20assign_colors_kerneliPiiS_S_S_S_Pb_param_6];
	ld.param.u64 	%rd11, [_Z20assign_colors_kerneliPiiS_S_S_S_Pb_param_7];
	cvta.to.global.u64 	%rd1, %rd11;
	mov.u32 	%r31, %ctaid.x;
	mov.u32 	%r32, %ntid.x;
	mov.u32 	%r33, %tid.x;
	mad.lo.s32 	%r1, %r31, %r32, %r33;
	setp.ge.s32 	%p1, %r1, %r30;
	@%p1 bra 	$L__BB1_23;
	setp.lt.s32 	%p2, %r29, 0;
	@%p2 bra 	$L__BB1_13;
	add.s32 	%r2, %r29, 1;
	mad.lo.s32 	%r3, %r1, %r29, %r1;
	and.b32  	%r4, %r2, 7;
	setp.lt.u32 	%p3, %r29, 7;
	mov.b32 	%r49, 0;
	@%p3 bra 	$L__BB1_5;
	and.b32  	%r49, %r2, -8;
	neg.s32 	%r47, %r49;
	add.s64 	%rd2, %rd1, 3;
	mov.u32 	%r46, %r3;
$L__BB1_4:
	.pragma "nounroll";
	cvt.s64.s32 	%rd12, %r46;
	add.s64 	%rd13, %rd2, %rd12;
	mov.b16 	%rs1, 0;
	st.global.u8 	[%rd13+-3], %rs1;
	st.global.u8 	[%rd13+-2], %rs1;
	st.global.u8 	[%rd13+-1], %rs1;
	st.global.u8 	[%rd13], %rs1;
	st.global.u8 	[%rd13+1], %rs1;
	st.global.u8 	[%rd13+2], %rs1;
	st.global.u8 	[%rd13+3], %rs1;
	st.global.u8 	[%rd13+4], %rs1;
	add.s32 	%r47, %r47, 8;
	add.s32 	%r46, %r46, 8;
	setp.ne.s32 	%p4, %r47, 0;
	@%p4 bra 	$L__BB1_4;
$L__BB1_5:
	setp.eq.s32 	%p5, %r4, 0;
	@%p5 bra 	$L__BB1_13;
	setp.lt.u32 	%p6, %r4, 4;
	@%p6 bra 	$L__BB1_8;
	add.s32 	%r35, %r49, %r3;
	cvt.s64.s32 	%rd14, %r35;
	add.s64 	%rd15, %rd1, %rd14;
	mov.b16 	%rs2, 0;
	st.global.u8 	[%rd15], %rs2;
	st.global.u8 	[%rd15+1], %rs2;
	st.global.u8 	[%rd15+2], %rs2;
	st.global.u8 	[%rd15+3], %rs2;
	add.s32 	%r49, %r49, 4;
$L__BB1_8:
	and.b32  	%r36, %r2, 3;
	setp.eq.s32 	%p7, %r36, 0;
	@%p7 bra 	$L__BB1_13;
	setp.eq.s32 	%p8, %r36, 1;
	@%p8 bra 	$L__BB1_11;
	add.s32 	%r37, %r49, %r3;
	cvt.s64.s32 	%rd16, %r37;
	add.s64 	%rd17, %rd1, %rd16;
	mov.b16 	%rs3, 0;
	st.global.u8 	[%rd17], %rs3;
	st.global.u8 	[%rd17+1], %rs3;
	add.s32 	%r49, %r49, 2;
$L__BB1_11:
	and.b32  	%r38, %r29, 1;
	setp.eq.b32 	%p9, %r38, 1;
	@%p9 bra 	$L__BB1_13;
	add.s32 	%r39, %r49, %r3;
	cvt.s64.s32 	%rd18, %r39;
	add.s64 	%rd19, %rd1, %rd18;
	mov.b16 	%rs4, 0;
	st.global.u8 	[%rd19], %rs4;
$L__BB1_13:
	cvta.to.global.u64 	%rd20, %rd6;
	mul.wide.s32 	%rd21, %r1, 4;
	add.s64 	%rd22, %rd20, %rd21;
	ld.global.u32 	%r16, [%rd22];
	cvta.to.global.u64 	%rd23, %rd7;
	mul.wide.s32 	%rd24, %r16, 4;
	add.s64 	%rd3, %rd23, %rd24;
	ld.global.u32 	%r53, [%rd3];
	setp.lt.s32 	%p10, %r53, 1;
	@%p10 bra 	$L__BB1_18;
	mul.lo.s32 	%r18, %r16, %r29;
	mad.lo.s32 	%r19, %r1, %r29, %r1;
	cvta.to.global.u64 	%rd4, %rd8;
	cvta.to.global.u64 	%rd5, %rd9;
	mov.b32 	%r52, 0;
$L__BB1_15:
	add.s32 	%r41, %r52, %r18;
	mul.wide.s32 	%rd25, %r41, 4;
	add.s64 	%rd26, %rd4, %rd25;
	ld.global.u32 	%r42, [%rd26];
	mul.wide.s32 	%rd27, %r42, 4;
	add.s64 	%rd28, %rd5, %rd27;
	ld.global.u32 	%r23, [%rd28];
	setp.lt.s32 	%p11, %r23, 0;
	@%p11 bra 	$L__BB1_17;
	add.s32 	%r43, %r23, %r19;
	cvt.s64.s32 	%rd29, %r43;
	add.s64 	%rd30, %rd1, %rd29;
	mov.b16 	%rs5, 1;
	st.global.u8 	[%rd30], %rs5;
	ld.global.u32 	%r53, [%rd3];
$L__BB1_17:
	add.s32 	%r52, %r52, 1;
	setp.lt.s32 	%p12, %r52, %r53;
	@%p12 bra 	$L__BB1_15;
$L__BB1_18:
	setp.lt.s32 	%p13, %r29, 0;
	@%p13 bra 	$L__BB1_23;
	mad.lo.s32 	%r20, %r1, %r29, %r1;
	mov.b32 	%r54, 0;
$L__BB1_20:
	add.s32 	%r45, %r54, %r20;
	cvt.s64.s32 	%rd31, %r45;
	add.s64 	%rd32, %rd1, %rd31;
	ld.global.u8 	%rs6, [%rd32];
	setp.ne.s16 	%p14, %rs6, 0;
	@%p14 bra 	$L__BB1_22;
	cvta.to.global.u64 	%rd33, %rd10;
	add.s64 	%rd35, %rd33, %rd24;
	st.global.u32 	[%rd35], %r54;
	bra.uni 	$L__BB1_23;
$L__BB1_22:
	add.s32 	%r28, %r54, 1;
	setp.ne.s32 	%p15, %r54, %r29;
	mov.u32 	%r54, %r28;
	@%p15 bra 	$L__BB1_20;
$L__BB1_23:
	ret;

}
	// .globl	_Z7upsweepPiiii
.visible .entry _Z7upsweepPiiii(
	.param .u64 .ptr .align 1 _Z7upsweepPiiii_param_0,
	.param .u32 _Z7upsweepPiiii_param_1,
	.param .u32 _Z7upsweepPiiii_param_2,
	.param .u32 _Z7upsweepPiiii_param_3
)
{
	.reg .pred 	%p<2>;
	.reg .b32 	%r<15>;
	.reg .b64 	%rd<7>;

	ld.param.u64 	%rd1, [_Z7upsweepPiiii_param_0];
	ld.param.u32 	%r4, [_Z7upsweepPiiii_param_1];
	ld.param.u32 	%r3, [_Z7upsweepPiiii_param_2];
	ld.param.u32 	%r5, [_Z7upsweepPiiii_param_3];
	mov.u32 	%r6, %ctaid.x;
	mov.u32 	%r7, %ntid.x;
	mov.u32 	%r8, %tid.x;
	mad.lo.s32 	%r9, %r6, %r7, %r8;
	mul.lo.s32 	%r1, %r5, %r9;
	add.s32 	%r2, %r1, %r5;
	setp.gt.s32 	%p1, %r2, %r4;
	@%p1 bra 	$L__BB2_2;
	cvta.to.global.u64 	%rd2, %rd1;
	add.s32 	%r10, %r3, %r1;
	add.s32 	%r11, %r10, -1;
	mul.wide.s32 	%rd3, %r11, 4;
	add.s64 	%rd4, %rd2, %rd3;
	ld.global.u32 	%r12, [%rd4];
	mul.wide.s32 	%rd5, %r2, 4;
	add.s64 	%rd6, %rd2, %rd5;
	ld.global.u32 	%r13, [%rd6+-4];
	add.s32 	%r14, %r13, %r12;
	st.global.u32 	[%rd6+-4], %r14;
$L__BB2_2:
	ret;

}
	// .globl	_Z9downsweepPiii
.visible .entry _Z9downsweepPiii(
	.param .u64 .ptr .align 1 _Z9downsweepPiii_param_0,
	.param .u32 _Z9downsweepPiii_param_1,
	.param .u32 _Z9downsweepPiii_param_2
)
{
	.reg .b32 	%r<15>;
	.reg .b64 	%rd<7>;

	ld.param.u64 	%rd1, [_Z9downsweepPiii_param_0];
	ld.param.u32 	%r1, [_Z9downsweepPiii_param_1];
	ld.param.u32 	%r2, [_Z9downsweepPiii_param_2];
	cvta.to.global.u64 	%rd2, %rd1;
	mov.u32 	%r3, %ctaid.x;
	mov.u32 	%r4, %ntid.x;
	mov.u32 	%r5, %tid.x;
	mad.lo.s32 	%r6, %r3, %r4, %r5;
	mul.lo.s32 	%r7, %r2, %r6;
	add.s32 	%r8, %r1, %r7;
	add.s32 	%r9, %r8, -1;
	mul.wide.s32 	%rd3, %r9, 4;
	add.s64 	%rd4, %rd2, %rd3;
	ld.global.u32 	%r10, [%rd4];
	add.s32 	%r11, %r2, %r7;
	add.s32 	%r12, %r11, -1;
	mul.wide.s32 	%rd5, %r12, 4;
	add.s64 	%rd6, %rd2, %rd5;
	ld.global.u32 	%r13, [%rd6];
	st.global.u32 	[%rd4], %r13;
	add.s32 	%r14, %r13, %r10;
	st.global.u32 	[%rd6], %r14;
	ret;

}
	// .globl	_Z13findConflictsPiS_i
.visible .entry _Z13findConflictsPiS_i(
	.param .u64 .ptr .align 1 _Z13findConflictsPiS_i_param_0,
	.param .u64 .ptr .align 1 _Z13findConflictsPiS_i_param_1,
	.param .u32 _Z13findConflictsPiS_i_param_2
)
{
	.reg .pred 	%p<3>;
	.reg .b32 	%r<8>;
	.reg .b64 	%rd<9>;

	ld.param.u64 	%rd1, [_Z13findConflictsPiS_i_param_0];
	ld.param.u64 	%rd2, [_Z13findConflictsPiS_i_param_1];
	ld.param.u32 	%r3, [_Z13findConflictsPiS_i_param_2];
	mov.u32 	%r4, %ctaid.x;
	mov.u32 	%r5, %ntid.x;
	mov.u32 	%r6, %tid.x;
	mad.lo.s32 	%r1, %r4, %r5, %r6;
	setp.ge.s32 	%p1, %r1, %r3;
	@%p1 bra 	$L__BB4_3;
	cvta.to.global.u64 	%rd3, %rd2;
	mul.wide.s32 	%rd4, %r1, 4;
	add.s64 	%rd5, %rd3, %rd4;
	ld.global.u32 	%r2, [%rd5];
	ld.global.u32 	%r7, [%rd5+4];
	setp.ge.s32 	%p2, %r2, %r7;
	@%p2 bra 	$L__BB4_3;
	cvta.to.global.u64 	%rd6, %rd1;
	mul.wide.s32 	%rd7, %r2, 4;
	add.s64 	%rd8, %rd6, %rd7;
	st.global.u32 	[%rd8], %r1;
$L__BB4_3:
	ret;

}
	// .globl	_Z21detectConflictsKernelPiS_S_S_S_ii
.visible .entry _Z21detectConflictsKernelPiS_S_S_S_ii(
	.param .u64 .ptr .align 1 _Z21detectConflictsKernelPiS_S_S_S_ii_param_0,
	.param .u64 .ptr .align 1 _Z21detectConflictsKernelPiS_S_S_S_ii_param_1,
	.param .u64 .ptr .align 1 _Z21detectConflictsKernelPiS_S_S_S_ii_param_2,
	.param .u64 .ptr .align 1 _Z21detectConflictsKernelPiS_S_S_S_ii_param_3,
	.param .u64 .ptr .align 1 _Z21detectConflictsKernelPiS_S_S_S_ii_param_4,
	.param .u32 _Z21detectConflictsKernelPiS_S_S_S_ii_param_5,
	.param .u32 _Z21detectConflictsKernelPiS_S_S_S_ii_param_6
)
{
	.reg .pred 	%p<7>;
	.reg .b32 	%r<25>;
	.reg .b64 	%rd<23>;

	ld.param.u64 	%rd7, [_Z21detectConflictsKernelPiS_S_S_S_ii_param_0];
	ld.param.u64 	%rd8, [_Z21detectConflictsKernelPiS_S_S_S_ii_param_1];
	ld.param.u64 	%rd9, [_Z21detectConflictsKernelPiS_S_S_S_ii_param_2];
	ld.param.u64 	%rd11, [_Z21detectConflictsKernelPiS_S_S_S_ii_param_3];
	ld.param.u64 	%rd10, [_Z21detectConflictsKernelPiS_S_S_S_ii_param_4];
	ld.param.u32 	%r11, [_Z21detectConflictsKernelPiS_S_S_S_ii_param_5];
	ld.param.u32 	%r12, [_Z21detectConflictsKernelPiS_S_S_S_ii_param_6];
	cvta.to.global.u64 	%rd1, %rd11;
	mov.u32 	%r13, %ctaid.x;
	mov.u32 	%r14, %ntid.x;
	mov.u32 	%r15, %tid.x;
	mad.lo.s32 	%r1, %r13, %r14, %r15;
	setp.ge.s32 	%p1, %r1, %r12;
	@%p1 bra 	$L__BB5_6;
	cvta.to.global.u64 	%rd12, %rd10;
	cvta.to.global.u64 	%rd13, %rd7;
	mul.wide.s32 	%rd14, %r1, 4;
	add.s64 	%rd15, %rd13, %rd14;
	ld.global.u32 	%r2, [%rd15];
	mul.wide.s32 	%rd16, %r2, 4;
	add.s64 	%rd2, %rd12, %rd16;
	ld.global.u32 	%r24, [%rd2];
	setp.lt.s32 	%p2, %r24, 1;
	@%p2 bra 	$L__BB5_6;
	mul.lo.s32 	%r4, %r2, %r11;
	add.s64 	%rd3, %rd1, %rd16;
	cvta.to.global.u64 	%rd4, %rd8;
	cvta.to.global.u64 	%rd5, %rd9;
	mov.b32 	%r23, 0;
$L__BB5_3:
	add.s32 	%r17, %r23, %r4;
	mul.wide.s32 	%rd18, %r17, 4;
	add.s64 	%rd19, %rd4, %rd18;
	ld.global.u32 	%r7, [%rd19];
	mul.wide.s32 	%rd20, %r7, 4;
	add.s64 	%rd6, %rd1, %rd20;
	ld.global.u32 	%r18, [%rd6];
	ld.global.u32 	%r19, [%rd3];
	setp.ne.s32 	%p3, %r18, %r19;
	setp.ge.s32 	%p4, %r7, %r2;
	or.pred  	%p5, %p4, %p3;
	@%p5 bra 	$L__BB5_5;
	add.s64 	%rd22, %rd5, %rd20;
	mov.b32 	%r20, 1;
	st.global.u32 	[%rd22], %r20;
	neg.s32 	%r21, %r7;
	st.global.u32 	[%rd6], %r21;
	ld.global.u32 	%r24, [%rd2];
$L__BB5_5:
	add.s32 	%r23, %r23, 1;
	setp.lt.s32 	%p6, %r23, %r24;
	@%p6 bra 	$L__BB5_3;
$L__BB5_6:
	ret;

}
	// .globl	_ZN3cub18CUB_300001_SM_10006detail11EmptyKernelIvEEvv
.visible .entry _ZN3cub18CUB_300001_SM_10006detail11EmptyKernelIvEEvv()
{


	ret;

}


// ===== COMPILED SASS (sm_100) =====

	.target	sm_100

	.elftype	@"ET_EXEC"


//--------------------- .note.nv.tkinfo           --------------------------
	.section	.note.nv.tkinfo,"",@"SHT_NOTE"
	.sectionflags	@"SHF_NOTE_NV_TKINFO"
	.tkinfo
        /*0018*/ 	.word	0x00000002
        /*0030*/ 	.string	""
        /*0030*/ 	.string	"ptxas"
        /*0030*/ 	.string	"Cuda compilation tools, release 13.0, V13.0.88"
        /*0030*/ 	.string	"Build cuda_13.0.r13.0/compiler.36424714_0"
        /*0030*/ 	.string	"-arch sm_100 -m 64 "



//--------------------- .note.nv.cuinfo           --------------------------
	.section	.note.nv.cuinfo,"",@"SHT_NOTE"
	.sectionflags	@"SHF_NOTE_NV_CUINFO"
        /*0018*/ 	.short	0x0002
        /*001a*/ 	.short	0x0064
        /*001c*/ 	.short	0x0082
	.zero		2


//--------------------- .nv.info                  --------------------------
	.section	.nv.info,"",@"SHT_CUDA_INFO"
	.align	4


	//----- nvinfo : EIATTR_REGCOUNT
	.align		4
        /*0000*/ 	.byte	0x04, 0x2f
        /*0002*/ 	.short	(.L_44 - .L_43)
	.align		4
.L_43:
        /*0004*/ 	.word	index@(_Z18assign_init_valuesPii)
        /*0008*/ 	.word	0x00000008


	//----- nvinfo : EIATTR_FRAME_SIZE
	.align		4
.L_44:
        /*000c*/ 	.byte	0x04, 0x11
        /*000e*/ 	.short	(.L_46 - .L_45)
	.align		4
.L_45:
        /*0010*/ 	.word	index@(_Z18assign_init_valuesPii)
        /*0014*/ 	.word	0x00000000


	//----- nvinfo : EIATTR_REGCOUNT
	.align		4
.L_46:
        /*0018*/ 	.byte	0x04, 0x2f
        /*001a*/ 	.short	(.L_48 - .L_47)
	.align		4
.L_47:
        /*001c*/ 	.word	index@(_Z20assign_colors_kerneliPiiS_S_S_S_Pb)
        /*0020*/ 	.word	0x00000016


	//----- nvinfo : EIATTR_FRAME_SIZE
	.align		4
.L_48:
        /*0024*/ 	.byte	0x04, 0x11
        /*0026*/ 	.short	(.L_50 - .L_49)
	.align		4
.L_49:
        /*0028*/ 	.word	index@(_Z20assign_colors_kerneliPiiS_S_S_S_Pb)
        /*002c*/ 	.word	0x00000000


	//----- nvinfo : EIATTR_REGCOUNT
	.align		4
.L_50:
        /*0030*/ 	.byte	0x04, 0x2f
        /*0032*/ 	.short	(.L_52 - .L_51)
	.align		4
.L_51:
        /*0034*/ 	.word	index@(_Z7upsweepPiiii)
        /*0038*/ 	.word	0x0000000a


	//----- nvinfo : EIATTR_FRAME_SIZE
	.align		4
.L_52:
        /*003c*/ 	.byte	0x04, 0x11
        /*003e*/ 	.short	(.L_54 - .L_53)
	.align		4
.L_53:
        /*0040*/ 	.word	index@(_Z7upsweepPiiii)
        /*0044*/ 	.word	0x00000000


	//----- nvinfo : EIATTR_REGCOUNT
	.align		4
.L_54:
        /*0048*/ 	.byte	0x04, 0x2f
        /*004a*/ 	.short	(.L_56 - .L_55)
	.align		4
.L_55:
        /*004c*/ 	.word	index@(_Z9downsweepPiii)
        /*0050*/ 	.word	0x0000000c


	//----- nvinfo : EIATTR_FRAME_SIZE
	.align		4
.L_56:
        /*0054*/ 	.byte	0x04, 0x11
        /*0056*/ 	.short	(.L_58 - .L_57)
	.align		4
.L_57:
        /*0058*/ 	.word	index@(_Z9downsweepPiii)
        /*005c*/ 	.word	0x00000000


	//----- nvinfo : EIATTR_REGCOUNT
	.align		4
.L_58:
        /*0060*/ 	.byte	0x04, 0x2f
        /*0062*/ 	.short	(.L_60 - .L_59)
	.align		4
.L_59:
        /*0064*/ 	.word	index@(_Z13findConflictsPiS_i)
        /*0068*/ 	.word	0x0000000a


	//----- nvinfo : EIATTR_FRAME_SIZE
	.align		4
.L_60:
        /*006c*/ 	.byte	0x04, 0x11
        /*006e*/ 	.short	(.L_62 - .L_61)
	.align		4
.L_61:
        /*0070*/ 	.word	index@(_Z13findConflictsPiS_i)
        /*0074*/ 	.word	0x00000000


	//----- nvinfo : EIATTR_REGCOUNT
	.align		4
.L_62:
        /*0078*/ 	.byte	0x04, 0x2f
        /*007a*/ 	.short	(.L_64 - .L_63)
	.align		4
.L_63:
        /*007c*/ 	.word	index@(_Z21detectConflictsKernelPiS_S_S_S_ii)
        /*0080*/ 	.word	0x00000018


	//----- nvinfo : EIATTR_FRAME_SIZE
	.align		4
.L_64:
        /*0084*/ 	.byte	0x04, 0x11
        /*0086*/ 	.short	(.L_66 - .L_65)
	.align		4
.L_65:
        /*0088*/ 	.word	index@(_Z21detectConflictsKernelPiS_S_S_S_ii)
        /*008c*/ 	.word	0x00000000


	//----- nvinfo : EIATTR_REGCOUNT
	.align		4
.L_66:
        /*0090*/ 	.byte	0x04, 0x2f
        /*0092*/ 	.short	(.L_68 - .L_67)
	.align		4
.L_67:
        /*0094*/ 	.word	index@(_ZN3cub18CUB_300001_SM_10006detail11EmptyKernelIvEEvv)
        /*0098*/ 	.word	0x00000004


	//----- nvinfo : EIATTR_FRAME_SIZE
	.align		4
.L_68:
        /*009c*/ 	.byte	0x04, 0x11
        /*009e*/ 	.short	(.L_70 - .L_69)
	.align		4
.L_69:
        /*00a0*/ 	.word	index@(_ZN3cub18CUB_300001_SM_10006detail11EmptyKernelIvEEvv)
        /*00a4*/ 	.word	0x00000000


	//----- nvinfo : EIATTR_MIN_STACK_SIZE
	.align		4
.L_70:
        /*00a8*/ 	.byte	0x04, 0x12
        /*00aa*/ 	.short	(.L_72 - .L_71)
	.align		4
.L_71:
        /*00ac*/ 	.word	index@(_ZN3cub18CUB_300001_SM_10006detail11EmptyKernelIvEEvv)
        /*00b0*/ 	.word	0x00000000


	//----- nvinfo : EIATTR_MIN_STACK_SIZE
	.align		4
.L_72:
        /*00b4*/ 	.byte	0x04, 0x12
        /*00b6*/ 	.short	(.L_74 - .L_73)
	.align		4
.L_73:
        /*00b8*/ 	.word	index@(_Z21detectConflictsKernelPiS_S_S_S_ii)
        /*00bc*/ 	.word	0x00000000


	//----- nvinfo : EIATTR_MIN_STACK_SIZE
	.align		4
.L_74:
        /*00c0*/ 	.byte	0x04, 0x12
        /*00c2*/ 	.short	(.L_76 - .L_75)
	.align		4
.L_75:
        /*00c4*/ 	.word	index@(_Z13findConflictsPiS_i)
        /*00c8*/ 	.word	0x00000000


	//----- nvinfo : EIATTR_MIN_STACK_SIZE
	.align		4
.L_76:
        /*00cc*/ 	.byte	0x04, 0x12
        /*00ce*/ 	.short	(.L_78 - .L_77)
	.align		4
.L_77:
        /*00d0*/ 	.word	index@(_Z9downsweepPiii)
        /*00d4*/ 	.word	0x00000000


	//----- nvinfo : EIATTR_MIN_STACK_SIZE
	.align		4
.L_78:
        /*00d8*/ 	.byte	0x04, 0x12
        /*00da*/ 	.short	(.L_80 - .L_79)
	.align		4
.L_79:
        /*00dc*/ 	.word	index@(_Z7upsweepPiiii)
        /*00e0*/ 	.word	0x00000000


	//----- nvinfo : EIATTR_MIN_STACK_SIZE
	.align		4
.L_80:
        /*00e4*/ 	.byte	0x04, 0x12
        /*00e6*/ 	.short	(.L_82 - .L_81)
	.align		4
.L_81:
        /*00e8*/ 	.word	index@(_Z20assign_colors_kerneliPiiS_S_S_S_Pb)
        /*00ec*/ 	.word	0x00000000


	//----- nvinfo : EIATTR_MIN_STACK_SIZE
	.align		4
.L_82:
        /*00f0*/ 	.byte	0x04, 0x12
        /*00f2*/ 	.short	(.L_84 - .L_83)
	.align		4
.L_83:
        /*00f4*/ 	.word	index@(_Z18assign_init_valuesPii)
        /*00f8*/ 	.word	0x00000000
.L_84:


//--------------------- .nv.compat                --------------------------
	.section	.nv.compat,"",@"SHT_CUDA_COMPAT_INFO"
	.align	4
        /*0000*/ 	.byte	0x02, 0x09, 0x00, 0x00, 0x02, 0x02, 0x01, 0x00, 0x02, 0x05, 0x05, 0x00, 0x03, 0x07, 0x01, 0x01
        /*0010*/ 	.byte	0x02, 0x03, 0x00, 0x00, 0x02, 0x06, 0x01, 0x00, 0x04, 0x0b, 0x08, 0x00, 0x09, 0x00, 0x00, 0x00
        /*0020*/ 	.byte	0x00, 0x00, 0x00, 0x00


//--------------------- .nv.info._ZN3cub18CUB_300001_SM_10006detail11EmptyKernelIvEEvv --------------------------
	.section	.nv.info._ZN3cub18CUB_300001_SM_10006detail11EmptyKernelIvEEvv,"",@"SHT_CUDA_INFO"
	.sectionflags	@""
	.align	4


	//----- nvinfo : EIATTR_CUDA_API_VERSION
	.align		4
        /*0000*/ 	.byte	0x04, 0x37
        /*0002*/ 	.short	(.L_86 - .L_85)
.L_85:
        /*0004*/ 	.word	0x00000082


	//----- nvinfo : EIATTR_SPARSE_MMA_MASK
	.align		4
.L_86:
        /*0008*/ 	.byte	0x03, 0x50
        /*000a*/ 	.short	0x0000


	//----- nvinfo : EIATTR_MAXREG_COUNT
	.align		4
        /*000c*/ 	.byte	0x03, 0x1b
        /*000e*/ 	.short	0x00ff


	//----- nvinfo : EIATTR_MERCURY_ISA_VERSION
	.align		4
        /*0010*/ 	.byte	0x03, 0x5f
        /*0012*/ 	.short	0x0101


	//----- nvinfo : EIATTR_VRC_CTA_INIT_COUNT
	.align		4
        /*0014*/ 	.byte	0x02, 0x4a
	.zero		1
	.zero		1


	//----- nvinfo : EIATTR_EXIT_INSTR_OFFSETS
	.align		4
        /*0018*/ 	.byte	0x04, 0x1c
        /*001a*/ 	.short	(.L_88 - .L_87)


	//   ....[0]....
.L_87:
        /*001c*/ 	.word	0x00000010


	//----- nvinfo : EIATTR_SW_WAR
	.align		4
.L_88:
        /*0020*/ 	.byte	0x04, 0x36
        /*0022*/ 	.short	(.L_90 - .L_89)
.L_89:
        /*0024*/ 	.word	0x00000008
.L_90:


//--------------------- .nv.info._Z21detectConflictsKernelPiS_S_S_S_ii --------------------------
	.section	.nv.info._Z21detectConflictsKernelPiS_S_S_S_ii,"",@"SHT_CUDA_INFO"
	.sectionflags	@""
	.align	4


	//----- nvinfo : EIATTR_CUDA_API_VERSION
	.align		4
        /*0000*/ 	.byte	0x04, 0x37
        /*0002*/ 	.short	(.L_92 - .L_91)
.L_91:
        /*0004*/ 	.word	0x00000082


	//----- nvinfo : EIATTR_KPARAM_INFO
	.align		4
.L_92:
        /*0008*/ 	.byte	0x04, 0x17
        /*000a*/ 	.short	(.L_94 - .L_93)
.L_93:
        /*000c*/ 	.word	0x00000000
        /*0010*/ 	.short	0x0006
        /*0012*/ 	.short	0x002c
        /*0014*/ 	.byte	0x00, 0xf0, 0x11, 0x00


	//----- nvinfo : EIATTR_KPARAM_INFO
	.align		4
.L_94:
        /*0018*/ 	.byte	0x04, 0x17
        /*001a*/ 	.short	(.L_96 - .L_95)
.L_95:
        /*001c*/ 	.word	0x00000000
        /*0020*/ 	.short	0x0005
        /*0022*/ 	.short	0x0028
        /*0024*/ 	.byte	0x00, 0xf0, 0x11, 0x00


	//----- nvinfo : EIATTR_KPARAM_INFO
	.align		4
.L_96:
        /*0028*/ 	.byte	0x04, 0x17
        /*002a*/ 	.short	(.L_98 - .L_97)
.L_97:
        /*002c*/ 	.word	0x00000000
        /*0030*/ 	.short	0x0004
        /*0032*/ 	.short	0x0020
        /*0034*/ 	.byte	0x00, 0xf5, 0x21, 0x00


	//----- nvinfo : EIATTR_KPARAM_INFO
	.align		4
.L_98:
        /*0038*/ 	.byte	0x04, 0x17
        /*003a*/ 	.short	(.L_100 - .L_99)
.L_99:
        /*003c*/ 	.word	0x00000000
        /*0040*/ 	.short	0x0003
        /*0042*/ 	.short	0x0018
        /*0044*/ 	.byte	0x00, 0xf5, 0x21, 0x00


	//----- nvinfo : EIATTR_KPARAM_INFO
	.align		4
.L_100:
        /*0048*/ 	.byte	0x04, 0x17
        /*004a*/ 	.short	(.L_102 - .L_101)
.L_101:
        /*004c*/ 	.word	0x00000000
        /*0050*/ 	.short	0x0002
        /*0052*/ 	.short	0x0010
        /*0054*/ 	.byte	0x00, 0xf5, 0x21, 0x00


	//----- nvinfo : EIATTR_KPARAM_INFO
	.align		4
.L_102:
        /*0058*/ 	.byte	0x04, 0x17
        /*005a*/ 	.short	(.L_104 - .L_103)
.L_103:
        /*005c*/ 	.word	0x00000000
        /*0060*/ 	.short	0x0001
        /*0062*/ 	.short	0x0008
        /*0064*/ 	.byte	0x00, 0xf5, 0x21, 0x00


	//----- nvinfo : EIATTR_KPARAM_INFO
	.align		4
.L_104:
        /*0068*/ 	.byte	0x04, 0x17
        /*006a*/ 	.short	(.L_106 - .L_105)
.L_105:
        /*006c*/ 	.word	0x00000000
        /*0070*/ 	.short	0x0000
        /*0072*/ 	.short	0x0000
        /*0074*/ 	.byte	0x00, 0xf5, 0x21, 0x00


	//----- nvinfo : EIATTR_SPARSE_MMA_MASK
	.align		4
.L_106:
        /*0078*/ 	.byte	0x03, 0x50
        /*007a*/ 	.short	0x0000


	//----- nvinfo : EIATTR_MAXREG_COUNT
	.align		4
        /*007c*/ 	.byte	0x03, 0x1b
        /*007e*/ 	.short	0x00ff


	//----- nvinfo : EIATTR_MERCURY_ISA_VERSION
	.align		4
        /*0080*/ 	.byte	0x03, 0x5f
        /*0082*/ 	.short	0x0101


	//----- nvinfo : EIATTR_VRC_CTA_INIT_COUNT
	.align		4
        /*0084*/ 	.byte	0x02, 0x4a
	.zero		1
	.zero		1


	//----- nvinfo : EIATTR_EXIT_INSTR_OFFSETS
	.align		4
        /*0088*/ 	.byte	0x04, 0x1c
        /*008a*/ 	.short	(.L_108 - .L_107)


	//   ....[0]....
.L_107:
        /*008c*/ 	.word	0x00000070


	//   ....[1]....
        /*0090*/ 	.word	0x00000100


	//   ....[2]....
        /*0094*/ 	.word	0x000002d0


	//----- nvinfo : EIATTR_CRS_STACK_SIZE
	.align		4
.L_108:
        /*0098*/ 	.byte	0x04, 0x1e
        /*009a*/ 	.short	(.L_110 - .L_109)
.L_109:
        /*009c*/ 	.word	0x00000000


	//----- nvinfo : EIATTR_CBANK_PARAM_SIZE
	.align		4
.L_110:
        /*00a0*/ 	.byte	0x03, 0x19
        /*00a2*/ 	.short	0x0030


	//----- nvinfo : EIATTR_PARAM_CBANK
	.align		4
        /*00a4*/ 	.byte	0x04, 0x0a
        /*00a6*/ 	.short	(.L_112 - .L_111)
	.align		4
.L_111:
        /*00a8*/ 	.word	index@(.nv.constant0._Z21detectConflictsKernelPiS_S_S_S_ii)
        /*00ac*/ 	.short	0x0380
        /*00ae*/ 	.short	0x0030


	//----- nvinfo : EIATTR_SW_WAR
	.align		4
.L_112:
        /*00b0*/ 	.byte	0x04, 0x36
        /*00b2*/ 	.short	(.L_114 - .L_113)
.L_113:
        /*00b4*/ 	.word	0x00000008
.L_114:


//--------------------- .nv.info._Z13findConflictsPiS_i --------------------------
	.section	.nv.info._Z13findConflictsPiS_i,"",@"SHT_CUDA_INFO"
	.sectionflags	@""
	.align	4


	//----- nvinfo : EIATTR_CUDA_API_VERSION
	.align		4
        /*0000*/ 	.byte	0x04, 0x37
        /*0002*/ 	.short	(.L_116 - .L_115)
.L_115:
        /*0004*/ 	.word	0x00000082


	//----- nvinfo : EIATTR_KPARAM_INFO
	.align		4
.L_116:
        /*0008*/ 	.byte	0x04, 0x17
        /*000a*/ 	.short	(.L_118 - .L_117)
.L_117:
        /*000c*/ 	.word	0x00000000
        /*0010*/ 	.short	0x0002
        /*0012*/ 	.short	0x0010
        /*0014*/ 	.byte	0x00, 0xf0, 0x11, 0x00


	//----- nvinfo : EIATTR_KPARAM_INFO
	.align		4
.L_118:
        /*0018*/ 	.byte	0x04, 0x17
        /*001a*/ 	.short	(.L_120 - .L_119)
.L_119:
        /*001c*/ 	.word	0x00000000
        /*0020*/ 	.short	0x0001
        /*0022*/ 	.short	0x0008
        /*0024*/ 	.byte	0x00, 0xf5, 0x21, 0x00


	//----- nvinfo : EIATTR_KPARAM_INFO
	.align		4
.L_120:
        /*0028*/ 	.byte	0x04, 0x17
        /*002a*/ 	.short	(.L_122 - .L_121)
.L_121:
        /*002c*/ 	.word	0x00000000
        /*0030*/ 	.short	0x0000
        /*0032*/ 	.short	0x0000
        /*0034*/ 	.byte	0x00, 0xf5, 0x21, 0x00


	//----- nvinfo : EIATTR_SPARSE_MMA_MASK
	.align		4
.L_122:
        /*0038*/ 	.byte	0x03, 0x50
        /*003a*/ 	.short	0x0000


	//----- nvinfo : EIATTR_MAXREG_COUNT
	.align		4
        /*003c*/ 	.byte	0x03, 0x1b
        /*003e*/ 	.short	0x00ff


	//----- nvinfo : EIATTR_MERCURY_ISA_VERSION
	.align		4
        /*0040*/ 	.byte	0x03, 0x5f
        /*0042*/ 	.short	0x0101


	//----- nvinfo : EIATTR_VRC_CTA_INIT_COUNT
	.align		4
        /*0044*/ 	.byte	0x02, 0x4a
	.zero		1
	.zero		1


	//----- nvinfo : EIATTR_EXIT_INSTR_OFFSETS
	.align		4
        /*0048*/ 	.byte	0x04, 0x1c
        /*004a*/ 	.short	(.L_124 - .L_123)


	//   ....[0]....
.L_123:
        /*004c*/ 	.word	0x00000070


	//   ....[1]....
        /*0050*/ 	.word	0x000000e0


	//   ....[2]....
        /*0054*/ 	.word	0x00000120


	//----- nvinfo : EIATTR_CBANK_PARAM_SIZE
	.align		4
.L_124:
        /*0058*/ 	.byte	0x03, 0x19
        /*005a*/ 	.short	0x0014


	//----- nvinfo : EIATTR_PARAM_CBANK
	.align		4
        /*005c*/ 	.byte	0x04, 0x0a
        /*005e*/ 	.short	(.L_126 - .L_125)
	.align		4
.L_125:
        /*0060*/ 	.word	index@(.nv.constant0._Z13findConflictsPiS_i)
        /*0064*/ 	.short	0x0380
        /*0066*/ 	.short	0x0014


	//----- nvinfo : EIATTR_SW_WAR
	.align		4
.L_126:
        /*0068*/ 	.byte	0x04, 0x36
        /*006a*/ 	.short	(.L_128 - .L_127)
.L_127:
        /*006c*/ 	.word	0x00000008
.L_128:


//--------------------- .nv.info._Z9downsweepPiii --------------------------
	.section	.nv.info._Z9downsweepPiii,"",@"SHT_CUDA_INFO"
	.sectionflags	@""
	.align	4


	//----- nvinfo : EIATTR_CUDA_API_VERSION
	.align		4
        /*0000*/ 	.byte	0x04, 0x37
        /*0002*/ 	.short	(.L_130 - .L_129)
.L_129:
        /*0004*/ 	.word	0x00000082


	//----- nvinfo : EIATTR_KPARAM_INFO
	.align		4
.L_130:
        /*0008*/ 	.byte	0x04, 0x17
        /*000a*/ 	.short	(.L_132 - .L_131)
.L_131:
        /*000c*/ 	.word	0x00000000
        /*0010*/ 	.short	0x0002
        /*0012*/ 	.short	0x000c
        /*0014*/ 	.byte	0x00, 0xf0, 0x11, 0x00


	//----- nvinfo : EIATTR_KPARAM_INFO
	.align		4
.L_132:
        /*0018*/ 	.byte	0x04, 0x17
        /*001a*/ 	.short	(.L_134 - .L_133)
.L_133:
        /*001c*/ 	.word	0x00000000
        /*0020*/ 	.short	0x0001
        /*0022*/ 	.short	0x0008
        /*0024*/ 	.byte	0x00, 0xf0, 0x11, 0x00


	//----- nvinfo : EIATTR_KPARAM_INFO
	.align		4
.L_134:
        /*0028*/ 	.byte	0x04, 0x17
        /*002a*/ 	.short	(.L_136 - .L_135)
.L_135:
        /*002c*/ 	.word	0x00000000
        /*0030*/ 	.short	0x0000
        /*0032*/ 	.short	0x0000
        /*0034*/ 	.byte	0x00, 0xf5, 0x21, 0x00


	//----- nvinfo : EIATTR_SPARSE_MMA_MASK
	.align		4
.L_136:
        /*0038*/ 	.byte	0x03, 0x50
        /*003a*/ 	.short	0x0000


	//----- nvinfo : EIATTR_MAXREG_COUNT
	.align		4
        /*003c*/ 	.byte	0x03, 0x1b
        /*003e*/ 	.short	0x00ff


	//----- nvinfo : EIATTR_MERCURY_ISA_VERSION
	.align		4
        /*0040*/ 	.byte	0x03, 0x5f
        /*0042*/ 	.short	0x0101


	//----- nvinfo : EIATTR_VRC_CTA_INIT_COUNT
	.align		4
        /*0044*/ 	.byte	0x02, 0x4a
	.zero		1
	.zero		1


	//----- nvinfo : EIATTR_EXIT_INSTR_OFFSETS
	.align		4
        /*0048*/ 	.byte	0x04, 0x1c
        /*004a*/ 	.short	(.L_138 - .L_137)


	//   ....[0]....
.L_137:
        /*004c*/ 	.word	0x00000130


	//----- nvinfo : EIATTR_CBANK_PARAM_SIZE
	.align		4
.L_138:
        /*0050*/ 	.byte	0x03, 0x19
        /*0052*/ 	.short	0x0010


	//----- nvinfo : EIATTR_PARAM_CBANK
	.align		4
        /*0054*/ 	.byte	0x04, 0x0a
        /*0056*/ 	.short	(.L_140 - .L_139)
	.align		4
.L_139:
        /*0058*/ 	.word	index@(.nv.constant0._Z9downsweepPiii)
        /*005c*/ 	.short	0x0380
        /*005e*/ 	.short	0x0010


	//----- nvinfo : EIATTR_SW_WAR
	.align		4
.L_140:
        /*0060*/ 	.byte	0x04, 0x36
        /*0062*/ 	.short	(.L_142 - .L_141)
.L_141:
        /*0064*/ 	.word	0x00000008
.L_142:


//--------------------- .nv.info._Z7upsweepPiiii  --------------------------
	.section	.nv.info._Z7upsweepPiiii,"",@"SHT_CUDA_INFO"
	.sectionflags	@""
	.align	4


	//----- nvinfo : EIATTR_CUDA_API_VERSION
	.align		4
        /*0000*/ 	.byte	0x04, 0x37
        /*0002*/ 	.short	(.L_144 - .L_143)
.L_143:
        /*0004*/ 	.word	0x00000082


	//----- nvinfo : EIATTR_KPARAM_INFO
	.align		4
.L_144:
        /*0008*/ 	.byte	0x04, 0x17
        /*000a*/ 	.short	(.L_146 - .L_145)
.L_145:
        /*000c*/ 	.word	0x00000000
        /*0010*/ 	.short	0x0003
        /*0012*/ 	.short	0x0010
        /*0014*/ 	.byte	0x00, 0xf0, 0x11, 0x00


	//----- nvinfo : EIATTR_KPARAM_INFO
	.align		4
.L_146:
        /*0018*/ 	.byte	0x04, 0x17
        /*001a*/ 	.short	(.L_148 - .L_147)
.L_147:
        /*001c*/ 	.word	0x00000000
        /*0020*/ 	.short	0x0002
        /*0022*/ 	.short	0x000c
        /*0024*/ 	.byte	0x00, 0xf0, 0x11, 0x00


	//----- nvinfo : EIATTR_KPARAM_INFO
	.align		4
.L_148:
        /*0028*/ 	.byte	0x04, 0x17
        /*002a*/ 	.short	(.L_150 - .L_149)
.L_149:
        /*002c*/ 	.word	0x00000000
        /*0030*/ 	.short	0x0001
        /*0032*/ 	.short	0x0008
        /*0034*/ 	.byte	0x00, 0xf0, 0x11, 0x00


	//----- nvinfo : EIATTR_KPARAM_INFO
	.align		4
.L_150:
        /*0038*/ 	.byte	0x04, 0x17
        /*003a*/ 	.short	(.L_152 - .L_151)
.L_151:
        /*003c*/ 	.word	0x00000000
        /*0040*/ 	.short	0x0000
        /*0042*/ 	.short	0x0000
        /*0044*/ 	.byte	0x00, 0xf5, 0x21, 0x00


	//----- nvinfo : EIATTR_SPARSE_MMA_MASK
	.align		4
.L_152:
        /*0048*/ 	.byte	0x03, 0x50
        /*004a*/ 	.short	0x0000


	//----- nvinfo : EIATTR_MAXREG_COUNT
	.align		4
        /*004c*/ 	.byte	0x03, 0x1b
        /*004e*/ 	.short	0x00ff


	//----- nvinfo : EIATTR_MERCURY_ISA_VERSION
	.align		4
        /*0050*/ 	.byte	0x03, 0x5f
        /*0052*/ 	.short	0x0101


	//----- nvinfo : EIATTR_VRC_CTA_INIT_COUNT
	.align		4
        /*0054*/ 	.byte	0x02, 0x4a
	.zero		1
	.zero		1


	//----- nvinfo : EIATTR_EXIT_INSTR_OFFSETS
	.align		4
        /*0058*/ 	.byte	0x04, 0x1c
        /*005a*/ 	.short	(.L_154 - .L_153)


	//   ....[0]....
.L_153:
        /*005c*/ 	.word	0x00000090


	//   ....[1]....
        /*0060*/ 	.word	0x00000150


	//----- nvinfo : EIATTR_CBANK_PARAM_SIZE
	.align		4
.L_154:
        /*0064*/ 	.byte	0x03, 0x19
        /*0066*/ 	.short	0x0014


	//----- nvinfo : EIATTR_PARAM_CBANK
	.align		4
        /*0068*/ 	.byte	0x04, 0x0a
        /*006a*/ 	.short	(.L_156 - .L_155)
	.align		4
.L_155:
        /*006c*/ 	.word	index@(.nv.constant0._Z7upsweepPiiii)
        /*0070*/ 	.short	0x0380
        /*0072*/ 	.short	0x0014


	//----- nvinfo : EIATTR_SW_WAR
	.align		4
.L_156:
        /*0074*/ 	.byte	0x04, 0x36
        /*0076*/ 	.short	(.L_158 - .L_157)
.L_157:
        /*0078*/ 	.word	0x00000008
.L_158:


//--------------------- .nv.info._Z20assign_colors_kerneliPiiS_S_S_S_Pb --------------------------
	.section	.nv.info._Z20assign_colors_kerneliPiiS_S_S_S_Pb,"",@"SHT_CUDA_INFO"
	.sectionflags	@""
	.align	4


	//----- nvinfo : EIATTR_CUDA_API_VERSION
	.align		4
        /*0000*/ 	.byte	0x04, 0x37
        /*0002*/ 	.short	(.L_160 - .L_159)
.L_159:
        /*0004*/ 	.word	0x00000082


	//----- nvinfo : EIATTR_KPARAM_INFO
	.align		4
.L_160:
        /*0008*/ 	.byte	0x04, 0x17
        /*000a*/ 	.short	(.L_162 - .L_161)
.L_161:
        /*000c*/ 	.word	0x00000000
        /*0010*/ 	.short	0x0007
        /*0012*/ 	.short	0x0038
        /*0014*/ 	.byte	0x00, 0xf5, 0x21, 0x00


	//----- nvinfo : EIATTR_KPARAM_INFO
	.align		4
.L_162:
        /*0018*/ 	.byte	0x04, 0x17
        /*001a*/ 	.short	(.L_164 - .L_163)
.L_163:
        /*001c*/ 	.word	0x00000000
        /*0020*/ 	.short	0x0006
        /*0022*/ 	.short	0x0030
        /*0024*/ 	.byte	0x00, 0xf5, 0x21, 0x00


	//----- nvinfo : EIATTR_KPARAM_INFO
	.align		4
.L_164:
        /*0028*/ 	.byte	0x04, 0x17
        /*002a*/ 	.short	(.L_166 - .L_165)
.L_165:
        /*002c*/ 	.word	0x00000000
        /*0030*/ 	.short	0x0005
        /*0032*/ 	.short	0x0028
        /*0034*/ 	.byte	0x00, 0xf5, 0x21, 0x00


	//----- nvinfo : EIATTR_KPARAM_INFO
	.align		4
.L_166:
        /*0038*/ 	.byte	0x04, 0x17
        /*003a*/ 	.short	(.L_168 - .L_167)
.L_167:
        /*003c*/ 	.word	0x00000000
        /*0040*/ 	.short	0x0004
        /*0042*/ 	.short	0x0020
        /*0044*/ 	.byte	0x00, 0xf5, 0x21, 0x00


	//----- nvinfo : EIATTR_KPARAM_INFO
	.align		4
.L_168:
        /*0048*/ 	.byte	0x04, 0x17
        /*004a*/ 	.short	(.L_170 - .L_169)
.L_169:
        /*004c*/ 	.word	0x00000000
        /*0050*/ 	.short	0x0003
        /*0052*/ 	.short	0x0018
        /*0054*/ 	.byte	0x00, 0xf5, 0x21, 0x00


	//----- nvinfo : EIATTR_KPARAM_INFO
	.align		4
.L_170:
        /*0058*/ 	.byte	0x04, 0x17
        /*005a*/ 	.short	(.L_172 - .L_171)
.L_171:
        /*005c*/ 	.word	0x00000000
        /*0060*/ 	.short	0x0002
        /*0062*/ 	.short	0x0010
        /*0064*/ 	.byte	0x00, 0xf0, 0x11, 0x00


	//----- nvinfo : EIATTR_KPARAM_INFO
	.align		4
.L_172:
        /*0068*/ 	.byte	0x04, 0x17
        /*006a*/ 	.short	(.L_174 - .L_173)
.L_173:
        /*006c*/ 	.word	0x00000000
        /*0070*/ 	.short	0x0001
        /*0072*/ 	.short	0x0008
        /*0074*/ 	.byte	0x00, 0xf5, 0x21, 0x00


	//----- nvinfo : EIATTR_KPARAM_INFO
	.align		4
.L_174:
        /*0078*/ 	.byte	0x04, 0x17
        /*007a*/ 	.short	(.L_176 - .L_175)
.L_175:
        /*007c*/ 	.word	0x00000000
        /*0080*/ 	.short	0x0000
        /*0082*/ 	.short	0x0000
        /*0084*/ 	.byte	0x00, 0xf0, 0x11, 0x00


	//----- nvinfo : EIATTR_SPARSE_MMA_MASK
	.align		4
.L_176:
        /*0088*/ 	.byte	0x03, 0x50
        /*008a*/ 	.short	0x0000


	//----- nvinfo : EIATTR_MAXREG_COUNT
	.align		4
        /*008c*/ 	.byte	0x03, 0x1b
        /*008e*/ 	.short	0x00ff


	//----- nvinfo : EIATTR_MERCURY_ISA_VERSION
	.align		4
        /*0090*/ 	.byte	0x03, 0x5f
        /*0092*/ 	.short	0x0101


	//----- nvinfo : EIATTR_VRC_CTA_INIT_COUNT
	.align		4
        /*0094*/ 	.byte	0x02, 0x4a
	.zero		1
	.zero		1


	//----- nvinfo : EIATTR_EXIT_INSTR_OFFSETS
	.align		4
        /*0098*/ 	.byte	0x04, 0x1c
        /*009a*/ 	.short	(.L_178 - .L_177)


	//   ....[0]....
.L_177:
        /*009c*/ 	.word	0x00000070


	//   ....[1]....
        /*00a0*/ 	.word	0x00000690


	//   ....[2]....
        /*00a4*/ 	.word	0x00000780


	//   ....[3]....
        /*00a8*/ 	.word	0x000007d0


	//----- nvinfo : EIATTR_CRS_STACK_SIZE
	.align		4
.L_178:
        /*00ac*/ 	.byte	0x04, 0x1e
        /*00ae*/ 	.short	(.L_180 - .L_179)
.L_179:
        /*00b0*/ 	.word	0x00000000


	//----- nvinfo : EIATTR_CBANK_PARAM_SIZE
	.align		4
.L_180:
        /*00b4*/ 	.byte	0x03, 0x19
        /*00b6*/ 	.short	0x0040


	//----- nvinfo : EIATTR_PARAM_CBANK
	.align		4
        /*00b8*/ 	.byte	0x04, 0x0a
        /*00ba*/ 	.short	(.L_182 - .L_181)
	.align		4
.L_181:
        /*00bc*/ 	.word	index@(.nv.constant0._Z20assign_colors_kerneliPiiS_S_S_S_Pb)
        /*00c0*/ 	.short	0x0380
        /*00c2*/ 	.short	0x0040


	//----- nvinfo : EIATTR_SW_WAR
	.align		4
.L_182:
        /*00c4*/ 	.byte	0x04, 0x36
        /*00c6*/ 	.short	(.L_184 - .L_183)
.L_183:
        /*00c8*/ 	.word	0x00000008
.L_184:


//--------------------- .nv.info._Z18assign_init_valuesPii --------------------------
	.section	.nv.info._Z18assign_init_valuesPii,"",@"SHT_CUDA_INFO"
	.sectionflags	@""
	.align	4


	//----- nvinfo : EIATTR_CUDA_API_VERSION
	.align		4
        /*0000*/ 	.byte	0x04, 0x37
        /*0002*/ 	.short	(.L_186 - .L_185)
.L_185:
        /*0004*/ 	.word	0x00000082


	//----- nvinfo : EIATTR_KPARAM_INFO
	.align		4
.L_186:
        /*0008*/ 	.byte	0x04, 0x17
        /*000a*/ 	.short	(.L_188 - .L_187)
.L_187:
        /*000c*/ 	.word	0x00000000
        /*0010*/ 	.short	0x0001
        /*0012*/ 	.short	0x0008
        /*0014*/ 	.byte	0x00, 0xf0, 0x11, 0x00


	//----- nvinfo : EIATTR_KPARAM_INFO
	.align		4
.L_188:
        /*0018*/ 	.byte	0x04, 0x17
        /*001a*/ 	.short	(.L_190 - .L_189)
.L_189:
        /*001c*/ 	.word	0x00000000
        /*0020*/ 	.short	0x0000
        /*0022*/ 	.short	0x0000
        /*0024*/ 	.byte	0x00, 0xf5, 0x21, 0x00


	//----- nvinfo : EIATTR_SPARSE_MMA_MASK
	.align		4
.L_190:
        /*0028*/ 	.byte	0x03, 0x50
        /*002a*/ 	.short	0x0000


	//----- nvinfo : EIATTR_MAXREG_COUNT
	.align		4
        /*002c*/ 	.byte	0x03, 0x1b
        /*002e*/ 	.short	0x00ff


	//----- nvinfo : EIATTR_MERCURY_ISA_VERSION
	.align		4
        /*0030*/ 	.byte	0x03, 0x5f
        /*0032*/ 	.short	0x0101


	//----- nvinfo : EIATTR_VRC_CTA_INIT_COUNT
	.align		4
        /*0034*/ 	.byte	0x02, 0x4a
	.zero		1
	.zero		1


	//----- nvinfo : EIATTR_EXIT_INSTR_OFFSETS
	.align		4
        /*0038*/ 	.byte	0x04, 0x1c
        /*003a*/ 	.short	(.L_192 - .L_191)


	//   ....[0]....
.L_191:
        /*003c*/ 	.word	0x00000070


	//   ....[1]....
        /*0040*/ 	.word	0x000000c0


	//----- nvinfo : EIATTR_CBANK_PARAM_SIZE
	.align		4
.L_192:
        /*0044*/ 	.byte	0x03, 0x19
        /*0046*/ 	.short	0x000c


	//----- nvinfo : EIATTR_PARAM_CBANK
	.align		4
        /*0048*/ 	.byte	0x04, 0x0a
        /*004a*/ 	.short	(.L_194 - .L_193)
	.align		4
.L_193:
        /*004c*/ 	.word	index@(.nv.constant0._Z18assign_init_valuesPii)
        /*0050*/ 	.short	0x0380
        /*0052*/ 	.short	0x000c


	//----- nvinfo : EIATTR_SW_WAR
	.align		4
.L_194:
        /*0054*/ 	.byte	0x04, 0x36
        /*0056*/ 	.short	(.L_196 - .L_195)
.L_195:
        /*0058*/ 	.word	0x00000008
.L_196:


//--------------------- .nv.callgraph             --------------------------
	.section	.nv.callgraph,"",@"SHT_CUDA_CALLGRAPH"
	.align	4
	.sectionentsize	8
	.align		4
        /*0000*/ 	.word	0x00000000
	.align		4
        /*0004*/ 	.word	0xffffffff
	.align		4
        /*0008*/ 	.word	0x00000000
	.align		4
        /*000c*/ 	.word	0xfffffffe
	.align		4
        /*0010*/ 	.word	0x00000000
	.align		4
        /*0014*/ 	.word	0xfffffffd
	.align		4
        /*0018*/ 	.word	0x00000000
	.align		4
        /*001c*/ 	.word	0xfffffffc


//--------------------- .nv.constant4             --------------------------
	.section	.nv.constant4,"a",@progbits
	.align	8
	.align		8
.nv.constant4:
        /*0000*/ 	.dword	_ZN34_INTERNAL_51dfc48e_4_k_cu_9130895b4cuda3std3__45__cpo5beginE
	.align		8
        /*0008*/ 	.dword	_ZN34_INTERNAL_51dfc48e_4_k_cu_9130895b4cuda3std3__45__cpo3endE
	.align		8
        /*0010*/ 	.dword	_ZN34_INTERNAL_51dfc48e_4_k_cu_9130895b4cuda3std3__45__cpo6cbeginE
	.align		8
        /*0018*/ 	.dword	_ZN34_INTERNAL_51dfc48e_4_k_cu_9130895b4cuda3std3__45__cpo4cendE
	.align		8
        /*0020*/ 	.dword	_ZN34_INTERNAL_51dfc48e_4_k_cu_9130895b4cuda3std3__45__cpo6rbeginE
	.align		8
        /*0028*/ 	.dword	_ZN34_INTERNAL_51dfc48e_4_k_cu_9130895b4cuda3std3__45__cpo4rendE
	.align		8
        /*0030*/ 	.dword	_ZN34_INTERNAL_51dfc48e_4_k_cu_9130895b4cuda3std3__45__cpo7crbeginE
	.align		8
        /*0038*/ 	.dword	_ZN34_INTERNAL_51dfc48e_4_k_cu_9130895b4cuda3std3__45__cpo5crendE
	.align		8
        /*0040*/ 	.dword	_ZN34_INTERNAL_51dfc48e_4_k_cu_9130895b4cuda3std3__436_GLOBAL__N__51dfc48e_4_k_cu_9130895b6ignoreE
	.align		8
        /*0048*/ 	.dword	_ZN34_INTERNAL_51dfc48e_4_k_cu_9130895b4cuda3std3__419piecewise_constructE
	.align		8
        /*0050*/ 	.dword	_ZN34_INTERNAL_51dfc48e_4_k_cu_9130895b4cuda3std3__48in_placeE
	.align		8
        /*0058*/ 	.dword	_ZN34_INTERNAL_51dfc48e_4_k_cu_9130895b4cuda3std3__420unreachable_sentinelE
	.align		8
        /*0060*/ 	.dword	_ZN34_INTERNAL_51dfc48e_4_k_cu_9130895b4cuda3std3__47nulloptE
	.align		8
        /*0068*/ 	.dword	_ZN34_INTERNAL_51dfc48e_4_k_cu_9130895b4cuda3std3__48unexpectE
	.align		8
        /*0070*/ 	.dword	_ZN34_INTERNAL_51dfc48e_4_k_cu_9130895b4cuda3std6ranges3__45__cpo4swapE
	.align		8
        /*0078*/ 	.dword	_ZN34_INTERNAL_51dfc48e_4_k_cu_9130895b4cuda3std6ranges3__45__cpo9iter_moveE
	.align		8
        /*0080*/ 	.dword	_ZN34_INTERNAL_51dfc48e_4_k_cu_9130895b4cuda3std6ranges3__45__cpo5beginE
	.align		8
        /*0088*/ 	.dword	_ZN34_INTERNAL_51dfc48e_4_k_cu_9130895b4cuda3std6ranges3__45__cpo3endE
	.align		8
        /*0090*/ 	.dword	_ZN34_INTERNAL_51dfc48e_4_k_cu_9130895b4cuda3std6ranges3__45__cpo6cbeginE
	.align		8
        /*0098*/ 	.dword	_ZN34_INTERNAL_51dfc48e_4_k_cu_9130895b4cuda3std6ranges3__45__cpo4cendE
	.align		8
        /*00a0*/ 	.dword	_ZN34_INTERNAL_51dfc48e_4_k_cu_9130895b4cuda3std6ranges3__45__cpo7advanceE
	.align		8
        /*00a8*/ 	.dword	_ZN34_INTERNAL_51dfc48e_4_k_cu_9130895b4cuda3std6ranges3__45__cpo9iter_swapE
	.align		8
        /*00b0*/ 	.dword	_ZN34_INTERNAL_51dfc48e_4_k_cu_9130895b4cuda3std6ranges3__45__cpo4nextE
	.align		8
        /*00b8*/ 	.dword	_ZN34_INTERNAL_51dfc48e_4_k_cu_9130895b4cuda3std6ranges3__45__cpo4prevE
	.align		8
        /*00c0*/ 	.dword	_ZN34_INTERNAL_51dfc48e_4_k_cu_9130895b4cuda3std6ranges3__45__cpo4dataE
	.align		8
        /*00c8*/ 	.dword	_ZN34_INTERNAL_51dfc48e_4_k_cu_9130895b4cuda3std6ranges3__45__cpo5cdataE
	.align		8
        /*00d0*/ 	.dword	_ZN34_INTERNAL_51dfc48e_4_k_cu_9130895b4cuda3std6ranges3__45__cpo4sizeE
	.align		8
        /*00d8*/ 	.dword	_ZN34_INTERNAL_51dfc48e_4_k_cu_9130895b4cuda3std6ranges3__45__cpo5ssizeE
	.align		8
        /*00e0*/ 	.dword	_ZN34_INTERNAL_51dfc48e_4_k_cu_9130895b4cuda3std6ranges3__45__cpo8distanceE
	.align		8
        /*00e8*/ 	.dword	_ZN34_INTERNAL_51dfc48e_4_k_cu_9130895b6thrust24THRUST_300001_SM_1000_NS8cuda_cub3parE
	.align		8
        /*00f0*/ 	.dword	_ZN34_INTERNAL_51dfc48e_4_k_cu_9130895b6thrust24THRUST_300001_SM_1000_NS8cuda_cub10par_nosyncE
	.align		8
        /*00f8*/ 	.dword	_ZN34_INTERNAL_51dfc48e_4_k_cu_9130895b6thrust24THRUST_300001_SM_1000_NS6system6detail10sequential3seqE
	.align		8
        /*0100*/ 	.dword	_ZN34_INTERNAL_51dfc48e_4_k_cu_9130895b6thrust24THRUST_300001_SM_1000_NS12placeholders2_1E
	.align		8
        /*0108*/ 	.dword	_ZN34_INTERNAL_51dfc48e_4_k_cu_9130895b6thrust24THRUST_300001_SM_1000_NS12placeholders2_2E
	.align		8
        /*0110*/ 	.dword	_ZN34_INTERNAL_51dfc48e_4_k_cu_9130895b6thrust24THRUST_300001_SM_1000_NS12placeholders2_3E
	.align		8
        /*0118*/ 	.dword	_ZN34_INTERNAL_51dfc48e_4_k_cu_9130895b6thrust24THRUST_300001_SM_1000_NS12placeholders2_4E
	.align		8
        /*0120*/ 	.dword	_ZN34_INTERNAL_51dfc48e_4_k_cu_9130895b6thrust24THRUST_300001_SM_1000_NS12placeholders2_5E
	.align		8
        /*0128*/ 	.dword	_ZN34_INTERNAL_51dfc48e_4_k_cu_9130895b6thrust24THRUST_300001_SM_1000_NS12placeholders2_6E
	.align		8
        /*0130*/ 	.dword	_ZN34_INTERNAL_51dfc48e_4_k_cu_9130895b6thrust24THRUST_300001_SM_1000_NS12placeholders2_7E
	.align		8
        /*0138*/ 	.dword	_ZN34_INTERNAL_51dfc48e_4_k_cu_9130895b6thrust24THRUST_300001_SM_1000_NS12placeholders2_8E
	.align		8
        /*0140*/ 	.dword	_ZN34_INTERNAL_51dfc48e_4_k_cu_9130895b6thrust24THRUST_300001_SM_1000_NS12placeholders2_9E
	.align		8
        /*0148*/ 	.dword	_ZN34_INTERNAL_51dfc48e_4_k_cu_9130895b6thrust24THRUST_300001_SM_1000_NS12placeholders3_10E
	.align		8
        /*0150*/ 	.dword	_ZN34_INTERNAL_51dfc48e_4_k_cu_9130895b6thrust24THRUST_300001_SM_1000_NS3seqE


//--------------------- .text._ZN3cub18CUB_300001_SM_10006detail11EmptyKernelIvEEvv --------------------------
	.section	.text._ZN3cub18CUB_300001_SM_10006detail11EmptyKernelIvEEvv,"ax",@progbits
	.align	128
        .global         _ZN3cub18CUB_300001_SM_10006detail11EmptyKernelIvEEvv
        .type           _ZN3cub18CUB_300001_SM_10006detail11EmptyKernelIvEEvv,@function
        .size           _ZN3cub18CUB_300001_SM_10006detail11EmptyKernelIvEEvv,(.L_x_23 - _ZN3cub18CUB_300001_SM_10006detail11EmptyKernelIvEEvv)
        .other          _ZN3cub18CUB_300001_SM_10006detail11EmptyKernelIvEEvv,@"STO_CUDA_ENTRY STV_DEFAULT"
_ZN3cub18CUB_300001_SM_10006detail11EmptyKernelIvEEvv:
.text._ZN3cub18CUB_300001_SM_10006detail11EmptyKernelIvEEvv:
[----:B------:R-:W-:Y:S01]  /*0000*/  LDC R1, c[0x0][0x37c] ;  /* 0x0000df00ff017b82 */ /* 0x000fe20000000800 */
[----:B------:R-:W-:Y:S05]  /*0010*/  EXIT ;  /* 0x000000000000794d */ /* 0x000fea0003800000 */
.L_x_0:
[----:B------:R-:W-:-:S00]  /*0020*/  BRA `(.L_x_0) ;  /* 0xfffffffc00fc7947 */ /* 0x000fc0000383ffff */
[----:B------:R-:W-:-:S00]  /*0030*/  NOP ;  /* 0x0000000000007918 */ /* 0x000fc00000000000 */
        /* <DEDUP_REMOVED lines=12> */
.L_x_23:


//--------------------- .text._Z21detectConflictsKernelPiS_S_S_S_ii --------------------------
	.section	.text._Z21detectConflictsKernelPiS_S_S_S_ii,"ax",@progbits
	.align	128
        .global         _Z21detectConflictsKernelPiS_S_S_S_ii
        .type           _Z21detectConflictsKernelPiS_S_S_S_ii,@function
        .size           _Z21detectConflictsKernelPiS_S_S_S_ii,(.L_x_24 - _Z21detectConflictsKernelPiS_S_S_S_ii)
        .other          _Z21detectConflictsKernelPiS_S_S_S_ii,@"STO_CUDA_ENTRY STV_DEFAULT"
_Z21detectConflictsKernelPiS_S_S_S_ii:
.text._Z21detectConflictsKernelPiS_S_S_S_ii:
[----:B------:R-:W-:Y:S01]  /*0000*/  LDC R1, c[0x0][0x37c] ;  /* 0x0000df00ff017b82 */ /* 0x000fe20000000800 */
[----:B------:R-:W0:Y:S07]  /*0010*/  S2R R0, SR_TID.X ;  /* 0x0000000000007919 */ /* 0x000e2e0000002100 */
[----:B------:R-:W0:Y:S01]  /*0020*/  S2UR UR4, SR_CTAID.X ;  /* 0x00000000000479c3 */ /* 0x000e220000002500 */
[----:B------:R-:W1:Y:S07]  /*0030*/  LDCU UR5, c[0x0][0x3ac] ;  /* 0x00007580ff0577ac */ /* 0x000e6e0008000800 */
[----:B------:R-:W0:Y:S02]  /*0040*/  LDC R3, c[0x0][0x360] ;  /* 0x0000d800ff037b82 */ /* 0x000e240000000800 */
[----:B0-----:R-:W-:-:S05]  /*0050*/  IMAD R3, R3, UR4, R0 ;  /* 0x0000000403037c24 */ /* 0x001fca000f8e0200 */
[----:B-1----:R-:W-:-:S13]  /*0060*/  ISETP.GE.AND P0, PT, R3, UR5, PT ;  /* 0x0000000503007c0c */ /* 0x002fda000bf06270 */
[----:B------:R-:W-:Y:S05]  /*0070*/  @P0 EXIT ;  /* 0x000000000000094d */ /* 0x000fea0003800000 */
[----:B------:R-:W0:Y:S01]  /*0080*/  LDC.64 R4, c[0x0][0x380] ;  /* 0x0000e000ff047b82 */ /* 0x000e220000000a00 */
[----:B------:R-:W1:Y:S01]  /*0090*/  LDCU.64 UR4, c[0x0][0x358] ;  /* 0x00006b00ff0477ac */ /* 0x000e620008000a00 */
[----:B0-----:R-:W-:-:S06]  /*00a0*/  IMAD.WIDE R4, R3, 0x4, R4 ;  /* 0x0000000403047825 */ /* 0x001fcc00078e0204 */
[----:B------:R-:W0:Y:S01]  /*00b0*/  LDC.64 R2, c[0x0][0x3a0] ;  /* 0x0000e800ff027b82 */ /* 0x000e220000000a00 */
[----:B-1----:R-:W0:Y:S02]  /*00c0*/  LDG.E R0, desc[UR4][R4.64] ;  /* 0x0000000404007981 */ /* 0x002e24000c1e1900 */
[----:B0-----:R-:W-:-:S05]  /*00d0*/  IMAD.WIDE R2, R0, 0x4, R2 ;  /* 0x0000000400027825 */ /* 0x001fca00078e0202 */
[----:B------:R-:W2:Y:S02]  /*00e0*/  LDG.E R12, desc[UR4][R2.64] ;  /* 0x00000004020c7981 */ /* 0x000ea4000c1e1900 */
[----:B--2---:R-:W-:-:S13]  /*00f0*/  ISETP.GE.AND P0, PT, R12, 0x1, PT ;  /* 0x000000010c00780c */ /* 0x004fda0003f06270 */
[----:B------:R-:W-:Y:S05]  /*0100*/  @!P0 EXIT ;  /* 0x000000000000894d */ /* 0x000fea0003800000 */
[----:B------:R-:W0:Y:S01]  /*0110*/  LDC.64 R10, c[0x0][0x398] ;  /* 0x0000e600ff0a7b82 */ /* 0x000e220000000a00 */
[----:B------:R-:W-:Y:S01]  /*0120*/  HFMA2 R17, -RZ, RZ, 0, 0 ;  /* 0x00000000ff117431 */ /* 0x000fe200000001ff */
[----:B------:R-:W-:Y:S01]  /*0130*/  MOV R16, R12 ;  /* 0x0000000c00107202 */ /* 0x000fe20000000f00 */
[----:B------:R-:W1:Y:S05]  /*0140*/  LDCU UR6, c[0x0][0x3a8] ;  /* 0x00007500ff0677ac */ /* 0x000e6a0008000800 */
[----:B------:R-:W2:Y:S08]  /*0150*/  LDC.64 R4, c[0x0][0x398] ;  /* 0x0000e600ff047b82 */ /* 0x000eb00000000a00 */
[----:B------:R-:W3:Y:S08]  /*0160*/  LDC.64 R6, c[0x0][0x388] ;  /* 0x0000e200ff067b82 */ /* 0x000ef00000000a00 */
[----:B------:R-:W4:Y:S01]  /*0170*/  LDC.64 R8, c[0x0][0x390] ;  /* 0x0000e400ff087b82 */ /* 0x000f220000000a00 */
[----:B01----:R-:W-:-:S07]  /*0180*/  IMAD.WIDE R10, R0, 0x4, R10 ;  /* 0x00000004000a7825 */ /* 0x003fce00078e020a */
.L_x_3:
[----:B0-----:R-:W-:Y:S01]  /*0190*/  IMAD R15, R0, UR6, R17 ;  /* 0x00000006000f7c24 */ /* 0x001fe2000f8e0211 */
[----:B------:R-:W5:Y:S03]  /*01a0*/  LDG.E R19, desc[UR4][R10.64] ;  /* 0x000000040a137981 */ /* 0x000f66000c1e1900 */
[----:B---3--:R-:W-:-:S05]  /*01b0*/  IMAD.WIDE R14, R15, 0x4, R6 ;  /* 0x000000040f0e7825 */ /* 0x008fca00078e0206 */
[----:B------:R-:W2:Y:S02]  /*01c0*/  LDG.E R21, desc[UR4][R14.64] ;  /* 0x000000040e157981 */ /* 0x000ea4000c1e1900 */
[----:B--2---:R-:W-:-:S05]  /*01d0*/  IMAD.WIDE R12, R21, 0x4, R4 ;  /* 0x00000004150c7825 */ /* 0x004fca00078e0204 */
[----:B------:R-:W5:Y:S01]  /*01e0*/  LDG.E R18, desc[UR4][R12.64] ;  /* 0x000000040c127981 */ /* 0x000f62000c1e1900 */
[----:B------:R-:W-:Y:S01]  /*01f0*/  BSSY.RECONVERGENT B0, `(.L_x_1) ;  /* 0x000000b000007945 */ /* 0x000fe20003800200 */
[----:B------:R-:W-:Y:S02]  /*0200*/  IADD3 R17, PT, PT, R17, 0x1, RZ ;  /* 0x0000000111117810 */ /* 0x000fe40007ffe0ff */
[----:B-----5:R-:W-:-:S04]  /*0210*/  ISETP.NE.AND P0, PT, R18, R19, PT ;  /* 0x000000131200720c */ /* 0x020fc80003f05270 */
[----:B------:R-:W-:-:S13]  /*0220*/  ISETP.GE.OR P0, PT, R21, R0, P0 ;  /* 0x000000001500720c */ /* 0x000fda0000706670 */
[----:B------:R-:W-:Y:S05]  /*0230*/  @P0 BRA `(.L_x_2) ;  /* 0x0000000000180947 */ /* 0x000fea0003800000 */
[----:B------:R-:W-:Y:S01]  /*0240*/  MOV R19, 0x1 ;  /* 0x0000000100137802 */ /* 0x000fe20000000f00 */
[C---:B----4-:R-:W-:Y:S01]  /*0250*/  IMAD.WIDE R14, R21.reuse, 0x4, R8 ;  /* 0x00000004150e7825 */ /* 0x050fe200078e0208 */
[----:B------:R-:W-:-:S04]  /*0260*/  IADD3 R21, PT, PT, -R21, RZ, RZ ;  /* 0x000000ff15157210 */ /* 0x000fc80007ffe1ff */
[----:B------:R0:W-:Y:S04]  /*0270*/  STG.E desc[UR4][R14.64], R19 ;  /* 0x000000130e007986 */ /* 0x0001e8000c101904 */
[----:B------:R0:W-:Y:S04]  /*0280*/  STG.E desc[UR4][R12.64], R21 ;  /* 0x000000150c007986 */ /* 0x0001e8000c101904 */
[----:B------:R0:W5:Y:S02]  /*0290*/  LDG.E R16, desc[UR4][R2.64] ;  /* 0x0000000402107981 */ /* 0x000164000c1e1900 */
.L_x_2:
[----:B------:R-:W-:Y:S05]  /*02a0*/  BSYNC.RECONVERGENT B0 ;  /* 0x0000000000007941 */ /* 0x000fea0003800200 */
.L_x_1:
[----:B-----5:R-:W-:-:S13]  /*02b0*/  ISETP.GE.AND P0, PT, R17, R16, PT ;  /* 0x000000101100720c */ /* 0x020fda0003f06270 */
[----:B------:R-:W-:Y:S05]  /*02c0*/  @!P0 BRA `(.L_x_3) ;  /* 0xfffffffc00b08947 */ /* 0x000fea000383ffff */
[----:B------:R-:W-:Y:S05]  /*02d0*/  EXIT ;  /* 0x000000000000794d */ /* 0x000fea0003800000 */
.L_x_4:
        /* <DEDUP_REMOVED lines=10> */
.L_x_24:


//--------------------- .text._Z13findConflictsPiS_i --------------------------
	.section	.text._Z13findConflictsPiS_i,"ax",@progbits
	.align	128
        .global         _Z13findConflictsPiS_i
        .type           _Z13findConflictsPiS_i,@function
        .size           _Z13findConflictsPiS_i,(.L_x_25 - _Z13findConflictsPiS_i)
        .other          _Z13findConflictsPiS_i,@"STO_CUDA_ENTRY STV_DEFAULT"
_Z13findConflictsPiS_i:
.text._Z13findConflictsPiS_i:
        /* <DEDUP_REMOVED lines=10> */
[----:B0-----:R-:W-:-:S05]  /*00a0*/  IMAD.WIDE R2, R5, 0x4, R2 ;  /* 0x0000000405027825 */ /* 0x001fca00078e0202 */
[----:B-1----:R-:W2:Y:S04]  /*00b0*/  LDG.E R7, desc[UR4][R2.64] ;  /* 0x0000000402077981 */ /* 0x002ea8000c1e1900 */
[----:B------:R-:W2:Y:S02]  /*00c0*/  LDG.E R0, desc[UR4][R2.64+0x4] ;  /* 0x0000040402007981 */ /* 0x000ea4000c1e1900 */
[----:B--2---:R-:W-:-:S13]  /*00d0*/  ISETP.GE.AND P0, PT, R7, R0, PT ;  /* 0x000000000700720c */ /* 0x004fda0003f06270 */
[----:B------:R-:W-:Y:S05]  /*00e0*/  @P0 EXIT ;  /* 0x000000000000094d */ /* 0x000fea0003800000 */
[----:B------:R-:W0:Y:S02]  /*00f0*/  LDC.64 R2, c[0x0][0x380] ;  /* 0x0000e000ff027b82 */ /* 0x000e240000000a00 */
[----:B0-----:R-:W-:-:S05]  /*0100*/  IMAD.WIDE R2, R7, 0x4, R2 ;  /* 0x0000000407027825 */ /* 0x001fca00078e0202 */
[----:B------:R-:W-:Y:S01]  /*0110*/  STG.E desc[UR4][R2.64], R5 ;  /* 0x0000000502007986 */ /* 0x000fe2000c101904 */
[----:B------:R-:W-:Y:S05]  /*0120*/  EXIT ;  /* 0x000000000000794d */ /* 0x000fea0003800000 */
.L_x_5:
        /* <DEDUP_REMOVED lines=13> */
.L_x_25:


//--------------------- .text._Z9downsweepPiii    --------------------------
	.section	.text._Z9downsweepPiii,"ax",@progbits
	.align	128
        .global         _Z9downsweepPiii
        .type           _Z9downsweepPiii,@function
        .size           _Z9downsweepPiii,(.L_x_26 - _Z9downsweepPiii)
        .other          _Z9downsweepPiii,@"STO_CUDA_ENTRY STV_DEFAULT"
_Z9downsweepPiii:
.text._Z9downsweepPiii:
[----:B------:R-:W-:Y:S01]  /*0000*/  LDC R1, c[0x0][0x37c] ;  /* 0x0000df00ff017b82 */ /* 0x000fe20000000800 */
[----:B------:R-:W0:Y:S07]  /*0010*/  S2R R5, SR_TID.X ;  /* 0x0000000000057919 */ /* 0x000e2e0000002100 */
[----:B------:R-:W0:Y:S08]  /*0020*/  S2UR UR4, SR_CTAID.X ;  /* 0x00000000000479c3 */ /* 0x000e300000002500 */
[----:B------:R-:W0:Y:S08]  /*0030*/  LDC R0, c[0x0][0x360] ;  /* 0x0000d800ff007b82 */ /* 0x000e300000000800 */
[----:B------:R-:W1:Y:S08]  /*0040*/  LDC.64 R6, c[0x0][0x388] ;  /* 0x0000e200ff067b82 */ /* 0x000e700000000a00 */
[----:B------:R-:W2:Y:S01]  /*0050*/  LDC.64 R2, c[0x0][0x380] ;  /* 0x0000e000ff027b82 */ /* 0x000ea20000000a00 */
[----:B0-----:R-:W-:Y:S01]  /*0060*/  IMAD R0, R0, UR4, R5 ;  /* 0x0000000400007c24 */ /* 0x001fe2000f8e0205 */
[----:B------:R-:W0:Y:S03]  /*0070*/  LDCU.64 UR4, c[0x0][0x358] ;  /* 0x00006b00ff0477ac */ /* 0x000e260008000a00 */
[----:B-1----:R-:W-:-:S02]  /*0080*/  IMAD R4, R0, R7, R7 ;  /* 0x0000000700047224 */ /* 0x002fc400078e0207 */
[----:B------:R-:W-:-:S03]  /*0090*/  IMAD R0, R0, R7, R6 ;  /* 0x0000000700007224 */ /* 0x000fc600078e0206 */
[----:B------:R-:W-:Y:S02]  /*00a0*/  IADD3 R5, PT, PT, R4, -0x1, RZ ;  /* 0xffffffff04057810 */ /* 0x000fe40007ffe0ff */
[----:B------:R-:W-:-:S03]  /*00b0*/  IADD3 R7, PT, PT, R0, -0x1, RZ ;  /* 0xffffffff00077810 */ /* 0x000fc60007ffe0ff */
[----:B--2---:R-:W-:-:S04]  /*00c0*/  IMAD.WIDE R4, R5, 0x4, R2 ;  /* 0x0000000405047825 */ /* 0x004fc800078e0202 */
[----:B------:R-:W-:Y:S02]  /*00d0*/  IMAD.WIDE R2, R7, 0x4, R2 ;  /* 0x0000000407027825 */ /* 0x000fe400078e0202 */
[----:B0-----:R-:W2:Y:S04]  /*00e0*/  LDG.E R7, desc[UR4][R4.64] ;  /* 0x0000000404077981 */ /* 0x001ea8000c1e1900 */
[----:B------:R-:W3:Y:S04]  /*00f0*/  LDG.E R0, desc[UR4][R2.64] ;  /* 0x0000000402007981 */ /* 0x000ee8000c1e1900 */
[----:B--2---:R-:W-:Y:S01]  /*0100*/  STG.E desc[UR4][R2.64], R7 ;  /* 0x0000000702007986 */ /* 0x004fe2000c101904 */
[----:B---3--:R-:W-:-:S05]  /*0110*/  IADD3 R9, PT, PT, R0, R7, RZ ;  /* 0x0000000700097210 */ /* 0x008fca0007ffe0ff */
[----:B------:R-:W-:Y:S01]  /*0120*/  STG.E desc[UR4][R4.64], R9 ;  /* 0x0000000904007986 */ /* 0x000fe2000c101904 */
[----:B------:R-:W-:Y:S05]  /*0130*/  EXIT ;  /* 0x000000000000794d */ /* 0x000fea0003800000 */
.L_x_6:
        /* <DEDUP_REMOVED lines=12> */
.L_x_26:


//--------------------- .text._Z7upsweepPiiii     --------------------------
	.section	.text._Z7upsweepPiiii,"ax",@progbits
	.align	128
        .global         _Z7upsweepPiiii
        .type           _Z7upsweepPiiii,@function
        .size           _Z7upsweepPiiii,(.L_x_27 - _Z7upsweepPiiii)
        .other          _Z7upsweepPiiii,@"STO_CUDA_ENTRY STV_DEFAULT"
_Z7upsweepPiiii:
.text._Z7upsweepPiiii:
[----:B------:R-:W-:Y:S01]  /*0000*/  LDC R1, c[0x0][0x37c] ;  /* 0x0000df00ff017b82 */ /* 0x000fe20000000800 */
[----:B------:R-:W0:Y:S07]  /*0010*/  S2R R3, SR_TID.X ;  /* 0x0000000000037919 */ /* 0x000e2e0000002100 */
[----:B------:R-:W0:Y:S01]  /*0020*/  S2UR UR4, SR_CTAID.X ;  /* 0x00000000000479c3 */ /* 0x000e220000002500 */
[----:B------:R-:W1:Y:S07]  /*0030*/  LDCU UR5, c[0x0][0x388] ;  /* 0x00007100ff0577ac */ /* 0x000e6e0008000800 */
[----:B------:R-:W0:Y:S08]  /*0040*/  LDC R0, c[0x0][0x360] ;  /* 0x0000d800ff007b82 */ /* 0x000e300000000800 */
[----:B------:R-:W2:Y:S01]  /*0050*/  LDC R7, c[0x0][0x390] ;  /* 0x0000e400ff077b82 */ /* 0x000ea20000000800 */
[----:B0-----:R-:W-:-:S04]  /*0060*/  IMAD R0, R0, UR4, R3 ;  /* 0x0000000400007c24 */ /* 0x001fc8000f8e0203 */
[----:B--2---:R-:W-:-:S05]  /*0070*/  IMAD R5, R0, R7, R7 ;  /* 0x0000000700057224 */ /* 0x004fca00078e0207 */
[----:B-1----:R-:W-:-:S13]  /*0080*/  ISETP.GT.AND P0, PT, R5, UR5, PT ;  /* 0x0000000505007c0c */ /* 0x002fda000bf04270 */
[----:B------:R-:W-:Y:S05]  /*0090*/  @P0 EXIT ;  /* 0x000000000000094d */ /* 0x000fea0003800000 */
[----:B------:R-:W0:Y:S01]  /*00a0*/  LDCU UR6, c[0x0][0x38c] ;  /* 0x00007180ff0677ac */ /* 0x000e220008000800 */
[----:B------:R-:W1:Y:S01]  /*00b0*/  LDC.64 R2, c[0x0][0x380] ;  /* 0x0000e000ff027b82 */ /* 0x000e620000000a00 */
[----:B------:R-:W2:Y:S01]  /*00c0*/  LDCU.64 UR4, c[0x0][0x358] ;  /* 0x00006b00ff0477ac */ /* 0x000ea20008000a00 */
[----:B0-----:R-:W-:-:S05]  /*00d0*/  IMAD R0, R0, R7, UR6 ;  /* 0x0000000600007e24 */ /* 0x001fca000f8e0207 */
[----:B------:R-:W-:Y:S01]  /*00e0*/  IADD3 R7, PT, PT, R0, -0x1, RZ ;  /* 0xffffffff00077810 */ /* 0x000fe20007ffe0ff */
[----:B-1----:R-:W-:-:S04]  /*00f0*/  IMAD.WIDE R4, R5, 0x4, R2 ;  /* 0x0000000405047825 */ /* 0x002fc800078e0202 */
[----:B------:R-:W-:Y:S02]  /*0100*/  IMAD.WIDE R2, R7, 0x4, R2 ;  /* 0x0000000407027825 */ /* 0x000fe400078e0202 */
[----:B--2---:R-:W2:Y:S04]  /*0110*/  LDG.E R7, desc[UR4][R4.64+-0x4] ;  /* 0xfffffc0404077981 */ /* 0x004ea8000c1e1900 */
[----:B------:R-:W2:Y:S02]  /*0120*/  LDG.E R2, desc[UR4][R2.64] ;  /* 0x0000000402027981 */ /* 0x000ea4000c1e1900 */
[----:B--2---:R-:W-:-:S05]  /*0130*/  IADD3 R7, PT, PT, R2, R7, RZ ;  /* 0x0000000702077210 */ /* 0x004fca0007ffe0ff */
[----:B------:R-:W-:Y:S01]  /*0140*/  STG.E desc[UR4][R4.64+-0x4], R7 ;  /* 0xfffffc0704007986 */ /* 0x000fe2000c101904 */
[----:B------:R-:W-:Y:S05]  /*0150*/  EXIT ;  /* 0x000000000000794d */ /* 0x000fea0003800000 */
.L_x_7:
        /* <DEDUP_REMOVED lines=10> */
.L_x_27:


//--------------------- .text._Z20assign_colors_kerneliPiiS_S_S_S_Pb --------------------------
	.section	.text._Z20assign_colors_kerneliPiiS_S_S_S_Pb,"ax",@progbits
	.align	128
        .global         _Z20assign_colors_kerneliPiiS_S_S_S_Pb
        .type           _Z20assign_colors_kerneliPiiS_S_S_S_Pb,@function
        .size           _Z20assign_colors_kerneliPiiS_S_S_S_Pb,(.L_x_28 - _Z20assign_colors_kerneliPiiS_S_S_S_Pb)
        .other          _Z20assign_colors_kerneliPiiS_S_S_S_Pb,@"STO_CUDA_ENTRY STV_DEFAULT"
_Z20assign_colors_kerneliPiiS_S_S_S_Pb:
.text._Z20assign_colors_kerneliPiiS_S_S_S_Pb:
        /* <DEDUP_REMOVED lines=8> */
[----:B------:R-:W0:Y:S01]  /*0080*/  LDCU UR6, c[0x0][0x390] ;  /* 0x00007200ff0677ac */ /* 0x000e220008000800 */
[----:B------:R-:W1:Y:S01]  /*0090*/  LDCU.64 UR4, c[0x0][0x358] ;  /* 0x00006b00ff0477ac */ /* 0x000e620008000a00 */
[----:B0-----:R-:W-:-:S05]  /*00a0*/  IMAD.U32 R0, RZ, RZ, UR6 ;  /* 0x00000006ff007e24 */ /* 0x001fca000f8e00ff */
[----:B------:R-:W-:-:S13]  /*00b0*/  ISETP.GE.AND P0, PT, R0, RZ, PT ;  /* 0x000000ff0000720c */ /* 0x000fda0003f06270 */
[----:B-1----:R-:W-:Y:S05]  /*00c0*/  @!P0 BRA `(.L_x_8) ;  /* 0x0000000000e08947 */ /* 0x002fea0003800000 */
[C---:B------:R-:W-:Y:S01]  /*00d0*/  ISETP.GE.U32.AND P1, PT, R0.reuse, 0x7, PT ;  /* 0x000000070000780c */ /* 0x040fe20003f26070 */
[----:B------:R-:W-:Y:S02]  /*00e0*/  VIADD R2, R0, 0x1 ;  /* 0x0000000100027836 */ /* 0x000fe40000000000 */
[----:B------:R-:W-:Y:S02]  /*00f0*/  IMAD R6, R3, R0, R3 ;  /* 0x0000000003067224 */ /* 0x000fe400078e0203 */
[----:B------:R-:W-:Y:S01]  /*0100*/  IMAD.MOV.U32 R7, RZ, RZ, RZ ;  /* 0x000000ffff077224 */ /* 0x000fe200078e00ff */
[----:B------:R-:W-:-:S04]  /*0110*/  LOP3.LUT R11, R2, 0x7, RZ, 0xc0, !PT ;  /* 0x00000007020b7812 */ /* 0x000fc800078ec0ff */
[----:B------:R-:W-:-:S03]  /*0120*/  ISETP.NE.AND P0, PT, R11, RZ, PT ;  /* 0x000000ff0b00720c */ /* 0x000fc60003f05270 */
[----:B------:R-:W-:Y:S10]  /*0130*/  @!P1 BRA `(.L_x_9) ;  /* 0x00000000004c9947 */ /* 0x000ff40003800000 */
[----:B------:R-:W0:Y:S01]  /*0140*/  LDC.64 R12, c[0x0][0x3b8] ;  /* 0x0000ee00ff0c7b82 */ /* 0x000e220000000a00 */
[----:B------:R-:W-:Y:S01]  /*0150*/  LOP3.LUT R7, R2, 0xfffffff8, RZ, 0xc0, !PT ;  /* 0xfffffff802077812 */ /* 0x000fe200078ec0ff */
[----:B------:R-:W-:-:S04]  /*0160*/  IMAD.MOV.U32 R9, RZ, RZ, R6 ;  /* 0x000000ffff097224 */ /* 0x000fc800078e0006 */
[----:B------:R-:W-:-:S07]  /*0170*/  IMAD.MOV R8, RZ, RZ, -R7 ;  /* 0x000000ffff087224 */ /* 0x000fce00078e0a07 */
.L_x_10:
[----:B------:R-:W-:Y:S01]  /*0180*/  SHF.R.S32.HI R10, RZ, 0x1f, R9 ;  /* 0x0000001fff0a7819 */ /* 0x000fe20000011409 */
[----:B------:R-:W-:Y:S01]  /*0190*/  VIADD R8, R8, 0x8 ;  /* 0x0000000808087836 */ /* 0x000fe20000000000 */
[C---:B01----:R-:W-:Y:S01]  /*01a0*/  IADD3 R4, P1, P2, R9.reuse, 0x3, R12 ;  /* 0x0000000309047810 */ /* 0x043fe20007a3e00c */
[----:B------:R-:W-:-:S03]  /*01b0*/  VIADD R9, R9, 0x8 ;  /* 0x0000000809097836 */ /* 0x000fc60000000000 */
[----:B------:R-:W-:Y:S02]  /*01c0*/  IADD3.X R5, PT, PT, R10, R13, RZ, P1, P2 ;  /* 0x0000000d0a057210 */ /* 0x000fe40000fe44ff */
[----:B------:R-:W-:-:S03]  /*01d0*/  ISETP.NE.AND P1, PT, R8, RZ, PT ;  /* 0x000000ff0800720c */ /* 0x000fc60003f25270 */
[----:B------:R1:W-:Y:S04]  /*01e0*/  STG.E.U8 desc[UR4][R4.64+-0x3], RZ ;  /* 0xfffffdff04007986 */ /* 0x0003e8000c101104 */
[----:B------:R1:W-:Y:S04]  /*01f0*/  STG.E.U8 desc[UR4][R4.64+-0x2], RZ ;  /* 0xfffffeff04007986 */ /* 0x0003e8000c101104 */
[----:B------:R1:W-:Y:S04]  /*0200*/  STG.E.U8 desc[UR4][R4.64+-0x1], RZ ;  /* 0xffffffff04007986 */ /* 0x0003e8000c101104 */
[----:B------:R1:W-:Y:S04]  /*0210*/  STG.E.U8 desc[UR4][R4.64], RZ ;  /* 0x000000ff04007986 */ /* 0x0003e8000c101104 */
[----:B------:R1:W-:Y:S04]  /*0220*/  STG.E.U8 desc[UR4][R4.64+0x1], RZ ;  /* 0x000001ff04007986 */ /* 0x0003e8000c101104 */
[----:B------:R1:W-:Y:S04]  /*0230*/  STG.E.U8 desc[UR4][R4.64+0x2], RZ ;  /* 0x000002ff04007986 */ /* 0x0003e8000c101104 */
[----:B------:R1:W-:Y:S04]  /*0240*/  STG.E.U8 desc[UR4][R4.64+0x3], RZ ;  /* 0x000003ff04007986 */ /* 0x0003e8000c101104 */
[----:B------:R1:W-:Y:S01]  /*0250*/  STG.E.U8 desc[UR4][R4.64+0x4], RZ ;  /* 0x000004ff04007986 */ /* 0x0003e2000c101104 */
[----:B------:R-:W-:Y:S05]  /*0260*/  @P1 BRA `(.L_x_10) ;  /* 0xfffffffc00c41947 */ /* 0x000fea000383ffff */
.L_x_9:
[----:B------:R-:W-:Y:S05]  /*0270*/  @!P0 BRA `(.L_x_8) ;  /* 0x0000000000748947 */ /* 0x000fea0003800000 */
[----:B------:R-:W-:Y:S02]  /*0280*/  ISETP.GE.U32.AND P0, PT, R11, 0x4, PT ;  /* 0x000000040b00780c */ /* 0x000fe40003f06070 */
[----:B------:R-:W-:-:S11]  /*0290*/  LOP3.LUT P1, R2, R2, 0x3, RZ, 0xc0, !PT ;  /* 0x0000000302027812 */ /* 0x000fd6000782c0ff */
[----:B------:R-:W-:Y:S05]  /*02a0*/  @!P0 BRA `(.L_x_11) ;  /* 0x0000000000248947 */ /* 0x000fea0003800000 */
[----:B------:R-:W0:Y:S01]  /*02b0*/  LDCU.64 UR6, c[0x0][0x3b8] ;  /* 0x00007700ff0677ac */ /* 0x000e220008000a00 */
[----:B-1----:R-:W-:Y:S02]  /*02c0*/  IMAD.IADD R5, R6, 0x1, R7 ;  /* 0x0000000106057824 */ /* 0x002fe400078e0207 */
[----:B------:R-:W-:-:S03]  /*02d0*/  VIADD R7, R7, 0x4 ;  /* 0x0000000407077836 */ /* 0x000fc60000000000 */
[----:B0-----:R-:W-:-:S04]  /*02e0*/  IADD3 R4, P0, PT, R5, UR6, RZ ;  /* 0x0000000605047c10 */ /* 0x001fc8000ff1e0ff */
[----:B------:R-:W-:-:S05]  /*02f0*/  LEA.HI.X.SX32 R5, R5, UR7, 0x1, P0 ;  /* 0x0000000705057c11 */ /* 0x000fca00080f0eff */
[----:B------:R0:W-:Y:S04]  /*0300*/  STG.E.U8 desc[UR4][R4.64], RZ ;  /* 0x000000ff04007986 */ /* 0x0001e8000c101104 */
[----:B------:R0:W-:Y:S04]  /*0310*/  STG.E.U8 desc[UR4][R4.64+0x1], RZ ;  /* 0x000001ff04007986 */ /* 0x0001e8000c101104 */
[----:B------:R0:W-:Y:S04]  /*0320*/  STG.E.U8 desc[UR4][R4.64+0x2], RZ ;  /* 0x000002ff04007986 */ /* 0x0001e8000c101104 */
[----:B------:R0:W-:Y:S02]  /*0330*/  STG.E.U8 desc[UR4][R4.64+0x3], RZ ;  /* 0x000003ff04007986 */ /* 0x0001e4000c101104 */
.L_x_11:
[----:B------:R-:W-:Y:S05]  /*0340*/  @!P1 BRA `(.L_x_8) ;  /* 0x0000000000409947 */ /* 0x000fea0003800000 */
[----:B01----:R-:W-:Y:S02]  /*0350*/  LOP3.LUT R4, R0, 0x1, RZ, 0xc0, !PT ;  /* 0x0000000100047812 */ /* 0x003fe400078ec0ff */
[----:B------:R-:W-:Y:S02]  /*0360*/  ISETP.NE.AND P1, PT, R2, 0x1, PT ;  /* 0x000000010200780c */ /* 0x000fe40003f25270 */
[----:B------:R-:W-:-:S13]  /*0370*/  ISETP.NE.U32.AND P0, PT, R4, 0x1, PT ;  /* 0x000000010400780c */ /* 0x000fda0003f05070 */
[----:B------:R-:W0:Y:S01]  /*0380*/  @P0 LDC.64 R8, c[0x0][0x3b8] ;  /* 0x0000ee00ff080b82 */ /* 0x000e220000000a00 */
[----:B------:R-:W-:Y:S05]  /*0390*/  @!P1 BRA `(.L_x_12) ;  /* 0x00000000001c9947 */ /* 0x000fea0003800000 */
[----:B------:R-:W1:Y:S01]  /*03a0*/  LDCU.64 UR6, c[0x0][0x3b8] ;  /* 0x00007700ff0677ac */ /* 0x000e620008000a00 */
[----:B------:R-:W-:Y:S02]  /*03b0*/  IMAD.IADD R2, R6, 0x1, R7 ;  /* 0x0000000106027824 */ /* 0x000fe400078e0207 */
[----:B------:R-:W-:-:S03]  /*03c0*/  VIADD R7, R7, 0x2 ;  /* 0x0000000207077836 */ /* 0x000fc60000000000 */
[----:B-1----:R-:W-:-:S04]  /*03d0*/  IADD3 R4, P1, PT, R2, UR6, RZ ;  /* 0x0000000602047c10 */ /* 0x002fc8000ff3e0ff */
[----:B------:R-:W-:-:S05]  /*03e0*/  LEA.HI.X.SX32 R5, R2, UR7, 0x1, P1 ;  /* 0x0000000702057c11 */ /* 0x000fca00088f0eff */
[----:B------:R1:W-:Y:S04]  /*03f0*/  STG.E.U8 desc[UR4][R4.64], RZ ;  /* 0x000000ff04007986 */ /* 0x0003e8000c101104 */
[----:B------:R1:W-:Y:S02]  /*0400*/  STG.E.U8 desc[UR4][R4.64+0x1], RZ ;  /* 0x000001ff04007986 */ /* 0x0003e4000c101104 */
.L_x_12:
[----:B------:R-:W-:-:S05]  /*0410*/  @P0 IMAD.IADD R6, R6, 0x1, R7 ;  /* 0x0000000106060824 */ /* 0x000fca00078e0207 */
[----:B01----:R-:W-:-:S04]  /*0420*/  @P0 IADD3 R4, P1, PT, R6, R8, RZ ;  /* 0x0000000806040210 */ /* 0x003fc80007f3e0ff */
[----:B------:R-:W-:-:S05]  /*0430*/  @P0 LEA.HI.X.SX32 R5, R6, R9, 0x1, P1 ;  /* 0x0000000906050211 */ /* 0x000fca00008f0eff */
[----:B------:R2:W-:Y:S04]  /*0440*/  @P0 STG.E.U8 desc[UR4][R4.64], RZ ;  /* 0x000000ff04000986 */ /* 0x0005e8000c101104 */
.L_x_8:
[----:B------:R-:W3:Y:S01]  /*0450*/  LDC.64 R6, c[0x0][0x388] ;  /* 0x0000e200ff067b82 */ /* 0x000ee20000000a00 */
[----:B------:R-:W4:Y:S01]  /*0460*/  LDCU UR8, c[0x0][0x390] ;  /* 0x00007200ff0877ac */ /* 0x000f220008000800 */
[----:B------:R-:W3:Y:S06]  /*0470*/  LDCU.64 UR6, c[0x0][0x3b8] ;  /* 0x00007700ff0677ac */ /* 0x000eec0008000a00 */
[----:B012---:R-:W0:Y:S01]  /*0480*/  LDC.64 R4, c[0x0][0x398] ;  /* 0x0000e600ff047b82 */ /* 0x007e220000000a00 */
[----:B---3--:R-:W-:-:S05]  /*0490*/  IMAD.WIDE R6, R3, 0x4, R6 ;  /* 0x0000000403067825 */ /* 0x008fca00078e0206 */
[----:B------:R-:W0:Y:S02]  /*04a0*/  LDG.E R11, desc[UR4][R6.64] ;  /* 0x00000004060b7981 */ /* 0x000e24000c1e1900 */
[----:B0-----:R-:W-:-:S05]  /*04b0*/  IMAD.WIDE R4, R11, 0x4, R4 ;  /* 0x000000040b047825 */ /* 0x001fca00078e0204 */
[----:B------:R-:W2:Y:S01]  /*04c0*/  LDG.E R2, desc[UR4][R4.64] ;  /* 0x0000000404027981 */ /* 0x000ea2000c1e1900 */
[----:B------:R-:W-:Y:S01]  /*04d0*/  BSSY.RECONVERGENT B0, `(.L_x_13) ;  /* 0x000001a000007945 */ /* 0x000fe20003800200 */
[----:B--2---:R-:W-:-:S13]  /*04e0*/  ISETP.GE.AND P0, PT, R2, 0x1, PT ;  /* 0x000000010200780c */ /* 0x004fda0003f06270 */
[----:B----4-:R-:W-:Y:S05]  /*04f0*/  @!P0 BRA `(.L_x_14) ;  /* 0x00000000005c8947 */ /* 0x010fea0003800000 */
[----:B------:R-:W0:Y:S01]  /*0500*/  LDC.64 R6, c[0x0][0x3a0] ;  /* 0x0000e800ff067b82 */ /* 0x000e220000000a00 */
[----:B------:R-:W-:Y:S02]  /*0510*/  IMAD R19, R3, R0, R3 ;  /* 0x0000000003137224 */ /* 0x000fe400078e0203 */
[----:B------:R-:W-:-:S05]  /*0520*/  IMAD.MOV.U32 R17, RZ, RZ, RZ ;  /* 0x000000ffff117224 */ /* 0x000fca00078e00ff */
[----:B------:R-:W1:Y:S02]  /*0530*/  LDC.64 R8, c[0x0][0x3a8] ;  /* 0x0000ea00ff087b82 */ /* 0x000e640000000a00 */
.L_x_17:
[----:B------:R-:W-:-:S04]  /*0540*/  IMAD.U32 R0, RZ, RZ, UR8 ;  /* 0x00000008ff007e24 */ /* 0x000fc8000f8e00ff */
[----:B0-----:R-:W-:-:S04]  /*0550*/  IMAD R13, R11, R0, R17 ;  /* 0x000000000b0d7224 */ /* 0x001fc800078e0211 */
[----:B0-----:R-:W-:-:S06]  /*0560*/  IMAD.WIDE R12, R13, 0x4, R6 ;  /* 0x000000040d0c7825 */ /* 0x001fcc00078e0206 */
[----:B------:R-:W1:Y:S02]  /*0570*/  LDG.E R13, desc[UR4][R12.64] ;  /* 0x000000040c0d7981 */ /* 0x000e64000c1e1900 */
[----:B-1----:R-:W-:-:S06]  /*0580*/  IMAD.WIDE R14, R13, 0x4, R8 ;  /* 0x000000040d0e7825 */ /* 0x002fcc00078e0208 */
[----:B------:R-:W2:Y:S01]  /*0590*/  LDG.E R14, desc[UR4][R14.64] ;  /* 0x000000040e0e7981 */ /* 0x000ea2000c1e1900 */
[----:B------:R-:W-:Y:S01]  /*05a0*/  BSSY.RECONVERGENT B1, `(.L_x_15) ;  /* 0x000000a000017945 */ /* 0x000fe20003800200 */
[----:B------:R-:W-:Y:S01]  /*05b0*/  VIADD R17, R17, 0x1 ;  /* 0x0000000111117836 */ /* 0x000fe20000000000 */
[----:B--2---:R-:W-:-:S13]  /*05c0*/  ISETP.GE.AND P0, PT, R14, RZ, PT ;  /* 0x000000ff0e00720c */ /* 0x004fda0003f06270 */
[----:B------:R-:W-:Y:S05]  /*05d0*/  @!P0 BRA `(.L_x_16) ;  /* 0x0000000000188947 */ /* 0x000fea0003800000 */
[----:B------:R-:W-:Y:S02]  /*05e0*/  IMAD.IADD R2, R19, 0x1, R14 ;  /* 0x0000000113027824 */ /* 0x000fe400078e020e */
[----:B------:R-:W-:-:S03]  /*05f0*/  IMAD.MOV.U32 R10, RZ, RZ, 0x1 ;  /* 0x00000001ff0a7424 */ /* 0x000fc600078e00ff */
[----:B------:R-:W-:-:S04]  /*0600*/  IADD3 R12, P0, PT, R2, UR6, RZ ;  /* 0x00000006020c7c10 */ /* 0x000fc8000ff1e0ff */
[----:B------:R-:W-:-:S05]  /*0610*/  LEA.HI.X.SX32 R13, R2, UR7, 0x1, P0 ;  /* 0x00000007020d7c11 */ /* 0x000fca00080f0eff */
[----:B------:R0:W-:Y:S04]  /*0620*/  STG.E.U8 desc[UR4][R12.64], R10 ;  /* 0x0000000a0c007986 */ /* 0x0001e8000c101104 */
[----:B------:R0:W5:Y:S02]  /*0630*/  LDG.E R2, desc[UR4][R4.64] ;  /* 0x0000000404027981 */ /* 0x000164000c1e1900 */
.L_x_16:
[----:B------:R-:W-:Y:S05]  /*0640*/  BSYNC.RECONVERGENT B1 ;  /* 0x0000000000017941 */ /* 0x000fea0003800200 */
.L_x_15:
[----:B-----5:R-:W-:-:S13]  /*0650*/  ISETP.GE.AND P0, PT, R17, R2, PT ;  /* 0x000000021100720c */ /* 0x020fda0003f06270 */
[----:B------:R-:W-:Y:S05]  /*0660*/  @!P0 BRA `(.L_x_17) ;  /* 0xfffffffc00b48947 */ /* 0x000fea000383ffff */
.L_x_14:
[----:B------:R-:W-:Y:S05]  /*0670*/  BSYNC.RECONVERGENT B0 ;  /* 0x0000000000007941 */ /* 0x000fea0003800200 */
.L_x_13:
[----:B------:R-:W-:-:S13]  /*0680*/  ISETP.GE.AND P0, PT, R0, RZ, PT ;  /* 0x000000ff0000720c */ /* 0x000fda0003f06270 */
[----:B------:R-:W-:Y:S05]  /*0690*/  @!P0 EXIT ;  /* 0x000000000000894d */ /* 0x000fea0003800000 */
[----:B------:R-:W-:Y:S01]  /*06a0*/  BSSY.RECONVERGENT B0, `(.L_x_18) ;  /* 0x000000f000007945 */ /* 0x000fe20003800200 */
[----:B------:R-:W-:Y:S01]  /*06b0*/  IMAD R0, R3, R0, R3 ;  /* 0x0000000003007224 */ /* 0x000fe200078e0203 */
[----:B------:R-:W1:Y:S01]  /*06c0*/  LDCU UR8, c[0x0][0x390] ;  /* 0x00007200ff0877ac */ /* 0x000e620008000800 */
[----:B0-----:R-:W-:Y:S01]  /*06d0*/  IMAD.MOV.U32 R5, RZ, RZ, RZ ;  /* 0x000000ffff057224 */ /* 0x001fe200078e00ff */
[----:B------:R-:W0:Y:S06]  /*06e0*/  LDCU.64 UR6, c[0x0][0x3b8] ;  /* 0x00007700ff0677ac */ /* 0x000e2c0008000a00 */
.L_x_20:
[----:B------:R-:W-:-:S05]  /*06f0*/  IMAD.IADD R3, R0, 0x1, R5 ;  /* 0x0000000100037824 */ /* 0x000fca00078e0205 */
[----:B0-----:R-:W-:-:S04]  /*0700*/  IADD3 R2, P0, PT, R3, UR6, RZ ;  /* 0x0000000603027c10 */ /* 0x001fc8000ff1e0ff */
[----:B------:R-:W-:-:S05]  /*0710*/  LEA.HI.X.SX32 R3, R3, UR7, 0x1, P0 ;  /* 0x0000000703037c11 */ /* 0x000fca00080f0eff */
[----:B------:R-:W2:Y:S02]  /*0720*/  LDG.E.U8 R2, desc[UR4][R2.64] ;  /* 0x0000000402027981 */ /* 0x000ea4000c1e1100 */
[----:B--2---:R-:W-:-:S13]  /*0730*/  ISETP.NE.AND P0, PT, R2, RZ, PT ;  /* 0x000000ff0200720c */ /* 0x004fda0003f05270 */
[----:B------:R-:W-:Y:S05]  /*0740*/  @!P0 BRA `(.L_x_19) ;  /* 0x0000000000108947 */ /* 0x000fea0003800000 */
[C---:B-1----:R-:W-:Y:S01]  /*0750*/  ISETP.NE.AND P0, PT, R5.reuse, UR8, PT ;  /* 0x0000000805007c0c */ /* 0x042fe2000bf05270 */
[----:B------:R-:W-:-:S12]  /*0760*/  VIADD R5, R5, 0x1 ;  /* 0x0000000105057836 */ /* 0x000fd80000000000 */
[----:B------:R-:W-:Y:S05]  /*0770*/  @P0 BRA `(.L_x_20) ;  /* 0xfffffffc00dc0947 */ /* 0x000fea000383ffff */
[----:B------:R-:W-:Y:S05]  /*0780*/  EXIT ;  /* 0x000000000000794d */ /* 0x000fea0003800000 */
.L_x_19:
[----:B-1----:R-:W-:Y:S05]  /*0790*/  BSYNC.RECONVERGENT B0 ;  /* 0x0000000000007941 */ /* 0x002fea0003800200 */
.L_x_18:
[----:B------:R-:W0:Y:S02]  /*07a0*/  LDC.64 R2, c[0x0][0x3b0] ;  /* 0x0000ec00ff027b82 */ /* 0x000e240000000a00 */
[----:B0-----:R-:W-:-:S05]  /*07b0*/  IMAD.WIDE R2, R11, 0x4, R2 ;  /* 0x000000040b027825 */ /* 0x001fca00078e0202 */
[----:B------:R-:W-:Y:S01]  /*07c0*/  STG.E desc[UR4][R2.64], R5 ;  /* 0x0000000502007986 */ /* 0x000fe2000c101904 */
[----:B------:R-:W-:Y:S05]  /*07d0*/  EXIT ;  /* 0x000000000000794d */ /* 0x000fea0003800000 */
.L_x_21:
        /* <DEDUP_REMOVED lines=10> */
.L_x_28:


//--------------------- .text._Z18assign_init_valuesPii --------------------------
	.section	.text._Z18assign_init_valuesPii,"ax",@progbits
	.align	128
        .global         _Z18assign_init_valuesPii
        .type           _Z18assign_init_valuesPii,@function
        .size           _Z18assign_init_valuesPii,(.L_x_29 - _Z18assign_init_valuesPii)
        .other          _Z18assign_init_valuesPii,@"STO_CUDA_ENTRY STV_DEFAULT"
_Z18assign_init_valuesPii:
.text._Z18assign_init_valuesPii:
        /* <DEDUP_REMOVED lines=11> */
[----:B-1----:R-:W-:Y:S01]  /*00b0*/  STG.E desc[UR4][R2.64], R5 ;  /* 0x0000000502007986 */ /* 0x002fe2000c101904 */
[----:B------:R-:W-:Y:S05]  /*00c0*/  EXIT ;  /* 0x000000000000794d */ /* 0x000fea0003800000 */
.L_x_22:
        /* <DEDUP_REMOVED lines=11> */
.L_x_29:


//--------------------- .nv.shared.reserved.0     --------------------------
	.section	.nv.shared.reserved.0,"aw",@nobits
	.weak		__nv_reservedSMEM_offset_0_alias
	.size		__nv_reservedSMEM_offset_0_alias, 0, 64
	.other		__nv_reservedSMEM_offset_0_alias,@"STO_CUDA_RESERVED_SHARED STV_DEFAULT"
__nv_reservedSMEM_offset_0_alias:
	.zero		0
	.zero		64


//--------------------- .nv.global                --------------------------
	.section	.nv.global,"aw",@nobits
.nv.global:
	.type		_ZN34_INTERNAL_51dfc48e_4_k_cu_9130895b6thrust24THRUST_300001_SM_1000_NS3seqE,@object
	.size		_ZN34_INTERNAL_51dfc48e_4_k_cu_9130895b6thrust24THRUST_300001_SM_1000_NS3seqE,(_ZN34_INTERNAL_51dfc48e_4_k_cu_9130895b4cuda3std3__48in_placeE - _ZN34_INTERNAL_51dfc48e_4_k_cu_9130895b6thrust24THRUST_300001_SM_1000_NS3seqE)
_ZN34_INTERNAL_51dfc48e_4_k_cu_9130895b6thrust24THRUST_300001_SM_1000_NS3seqE:
	.zero		1
	.type		_ZN34_INTERNAL_51dfc48e_4_k_cu_9130895b4cuda3std3__48in_placeE,@object
	.size		_ZN34_INTERNAL_51dfc48e_4_k_cu_9130895b4cuda3std3__48in_placeE,(_ZN34_INTERNAL_51dfc48e_4_k_cu_9130895b4cuda3std6ranges3__45__cpo4sizeE - _ZN34_INTERNAL_51dfc48e_4_k_cu_9130895b4cuda3std3__48in_placeE)
_ZN34_INTERNAL_51dfc48e_4_k_cu_9130895b4cuda3std3__48in_placeE:
	.zero		1
	.type		_ZN34_INTERNAL_51dfc48e_4_k_cu_9130895b4cuda3std6ranges3__45__cpo4sizeE,@object
	.size		_ZN34_INTERNAL_51dfc48e_4_k_cu_9130895b4cuda3std6ranges3__45__cpo4sizeE,(_ZN34_INTERNAL_51dfc48e_4_k_cu_9130895b6thrust24THRUST_300001_SM_1000_NS12placeholders2_3E - _ZN34_INTERNAL_51dfc48e_4_k_cu_9130895b4cuda3std6ranges3__45__cpo4sizeE)
_ZN34_INTERNAL_51dfc48e_4_k_cu_9130895b4cuda3std6ranges3__45__cpo4sizeE:
	.zero		1
	.type		_ZN34_INTERNAL_51dfc48e_4_k_cu_9130895b6thrust24THRUST_300001_SM_1000_NS12placeholders2_3E,@object
	.size		_ZN34_INTERNAL_51dfc48e_4_k_cu_9130895b6thrust24THRUST_300001_SM_1000_NS12placeholders2_3E,(_ZN34_INTERNAL_51dfc48e_4_k_cu_9130895b4cuda3std3__45__cpo6cbeginE - _ZN34_INTERNAL_51dfc48e_4_k_cu_9130895b6thrust24THRUST_300001_SM_1000_NS12placeholders2_3E)
_ZN34_INTERNAL_51dfc48e_4_k_cu_9130895b6thrust24THRUST_300001_SM_1000_NS12placeholders2_3E:
	.zero		1
	.type		_ZN34_INTERNAL_51dfc48e_4_k_cu_9130895b4cuda3std3__45__cpo6cbeginE,@object
	.size		_ZN34_INTERNAL_51dfc48e_4_k_cu_9130895b4cuda3std3__45__cpo6cbeginE,(_ZN34_INTERNAL_51dfc48e_4_k_cu_9130895b4cuda3std6ranges3__45__cpo6cbeginE - _ZN34_INTERNAL_51dfc48e_4_k_cu_9130895b4cuda3std3__45__cpo6cbeginE)
_ZN34_INTERNAL_51dfc48e_4_k_cu_9130895b4cuda3std3__45__cpo6cbeginE:
	.zero		1
	.type		_ZN34_INTERNAL_51dfc48e_4_k_cu_9130895b4cuda3std6ranges3__45__cpo6cbeginE,@object
	.size		_ZN34_INTERNAL_51dfc48e_4_k_cu_9130895b4cuda3std6ranges3__45__cpo6cbeginE,(_ZN34_INTERNAL_51dfc48e_4_k_cu_9130895b6thrust24THRUST_300001_SM_1000_NS12placeholders2_7E - _ZN34_INTERNAL_51dfc48e_4_k_cu_9130895b4cuda3std6ranges3__45__cpo6cbeginE)
_ZN34_INTERNAL_51dfc48e_4_k_cu_9130895b4cuda3std6ranges3__45__cpo6cbeginE:
	.zero		1
	.type		_ZN34_INTERNAL_51dfc48e_4_k_cu_9130895b6thrust24THRUST_300001_SM_1000_NS12placeholders2_7E,@object
	.size		_ZN34_INTERNAL_51dfc48e_4_k_cu_9130895b6thrust24THRUST_300001_SM_1000_NS12placeholders2_7E,(_ZN34_INTERNAL_51dfc48e_4_k_cu_9130895b4cuda3std3__45__cpo7crbeginE - _ZN34_INTERNAL_51dfc48e_4_k_cu_9130895b6thrust24THRUST_300001_SM_1000_NS12placeholders2_7E)
_ZN34_INTERNAL_51dfc48e_4_k_cu_9130895b6thrust24THRUST_300001_SM_1000_NS12placeholders2_7E:
	.zero		1
	.type		_ZN34_INTERNAL_51dfc48e_4_k_cu_9130895b4cuda3std3__45__cpo7crbeginE,@object
	.size		_ZN34_INTERNAL_51dfc48e_4_k_cu_9130895b4cuda3std3__45__cpo7crbeginE,(_ZN34_INTERNAL_51dfc48e_4_k_cu_9130895b4cuda3std6ranges3__45__cpo4nextE - _ZN34_INTERNAL_51dfc48e_4_k_cu_9130895b4cuda3std3__45__cpo7crbeginE)
_ZN34_INTERNAL_51dfc48e_4_k_cu_9130895b4cuda3std3__45__cpo7crbeginE:
	.zero		1
	.type		_ZN34_INTERNAL_51dfc48e_4_k_cu_9130895b4cuda3std6ranges3__45__cpo4nextE,@object
	.size		_ZN34_INTERNAL_51dfc48e_4_k_cu_9130895b4cuda3std6ranges3__45__cpo4nextE,(_ZN34_INTERNAL_51dfc48e_4_k_cu_9130895b4cuda3std6ranges3__45__cpo4swapE - _ZN34_INTERNAL_51dfc48e_4_k_cu_9130895b4cuda3std6ranges3__45__cpo4nextE)
_ZN34_INTERNAL_51dfc48e_4_k_cu_9130895b4cuda3std6ranges3__45__cpo4nextE:
	.zero		1
	.type		_ZN34_INTERNAL_51dfc48e_4_k_cu_9130895b4cuda3std6ranges3__45__cpo4swapE,@object
	.size		_ZN34_INTERNAL_51dfc48e_4_k_cu_9130895b4cuda3std6ranges3__45__cpo4swapE,(_ZN34_INTERNAL_51dfc48e_4_k_cu_9130895b6thrust24THRUST_300001_SM_1000_NS8cuda_cub10par_nosyncE - _ZN34_INTERNAL_51dfc48e_4_k_cu_9130895b4cuda3std6ranges3__45__cpo4swapE)
_ZN34_INTERNAL_51dfc48e_4_k_cu_9130895b4cuda3std6ranges3__45__cpo4swapE:
	.zero		1
	.type		_ZN34_INTERNAL_51dfc48e_4_k_cu_9130895b6thrust24THRUST_300001_SM_1000_NS8cuda_cub10par_nosyncE,@object
	.size		_ZN34_INTERNAL_51dfc48e_4_k_cu_9130895b6thrust24THRUST_300001_SM_1000_NS8cuda_cub10par_nosyncE,(_ZN34_INTERNAL_51dfc48e_4_k_cu_9130895b6thrust24THRUST_300001_SM_1000_NS12placeholders2_9E - _ZN34_INTERNAL_51dfc48e_4_k_cu_9130895b6thrust24THRUST_300001_SM_1000_NS8cuda_cub10par_nosyncE)
_ZN34_INTERNAL_51dfc48e_4_k_cu_9130895b6thrust24THRUST_300001_SM_1000_NS8cuda_cub10par_nosyncE:
	.zero		1
	.type		_ZN34_INTERNAL_51dfc48e_4_k_cu_9130895b6thrust24THRUST_300001_SM_1000_NS12placeholders2_9E,@object
	.size		_ZN34_INTERNAL_51dfc48e_4_k_cu_9130895b6thrust24THRUST_300001_SM_1000_NS12placeholders2_9E,(_ZN34_INTERNAL_51dfc48e_4_k_cu_9130895b4cuda3std3__436_GLOBAL__N__51dfc48e_4_k_cu_9130895b6ignoreE - _ZN34_INTERNAL_51dfc48e_4_k_cu_9130895b6thrust24THRUST_300001_SM_1000_NS12placeholders2_9E)
_ZN34_INTERNAL_51dfc48e_4_k_cu_9130895b6thrust24THRUST_300001_SM_1000_NS12placeholders2_9E:
	.zero		1
	.type		_ZN34_INTERNAL_51dfc48e_4_k_cu_9130895b4cuda3std3__436_GLOBAL__N__51dfc48e_4_k_cu_9130895b6ignoreE,@object
	.size		_ZN34_INTERNAL_51dfc48e_4_k_cu_9130895b4cuda3std3__436_GLOBAL__N__51dfc48e_4_k_cu_9130895b6ignoreE,(_ZN34_INTERNAL_51dfc48e_4_k_cu_9130895b4cuda3std6ranges3__45__cpo4dataE - _ZN34_INTERNAL_51dfc48e_4_k_cu_9130895b4cuda3std3__436_GLOBAL__N__51dfc48e_4_k_cu_9130895b6ignoreE)
_ZN34_INTERNAL_51dfc48e_4_k_cu_9130895b4cuda3std3__436_GLOBAL__N__51dfc48e_4_k_cu_9130895b6ignoreE:
	.zero		1
	.type		_ZN34_INTERNAL_51dfc48e_4_k_cu_9130895b4cuda3std6ranges3__45__cpo4dataE,@object
	.size		_ZN34_INTERNAL_51dfc48e_4_k_cu_9130895b4cuda3std6ranges3__45__cpo4dataE,(_ZN34_INTERNAL_51dfc48e_4_k_cu_9130895b6thrust24THRUST_300001_SM_1000_NS12placeholders2_1E - _ZN34_INTERNAL_51dfc48e_4_k_cu_9130895b4cuda3std6ranges3__45__cpo4dataE)
_ZN34_INTERNAL_51dfc48e_4_k_cu_9130895b4cuda3std6ranges3__45__cpo4dataE:
	.zero		1
	.type		_ZN34_INTERNAL_51dfc48e_4_k_cu_9130895b6thrust24THRUST_300001_SM_1000_NS12placeholders2_1E,@object
	.size		_ZN34_INTERNAL_51dfc48e_4_k_cu_9130895b6thrust24THRUST_300001_SM_1000_NS12placeholders2_1E,(_ZN34_INTERNAL_51dfc48e_4_k_cu_9130895b4cuda3std3__45__cpo5beginE - _ZN34_INTERNAL_51dfc48e_4_k_cu_9130895b6thrust24THRUST_300001_SM_1000_NS12placeholders2_1E)
_ZN34_INTERNAL_51dfc48e_4_k_cu_9130895b6thrust24THRUST_300001_SM_1000_NS12placeholders2_1E:
	.zero		1
	.type		_ZN34_INTERNAL_51dfc48e_4_k_cu_9130895b4cuda3std3__45__cpo5beginE,@object
	.size		_ZN34_INTERNAL_51dfc48e_4_k_cu_9130895b4cuda3std3__45__cpo5beginE,(_ZN34_INTERNAL_51dfc48e_4_k_cu_9130895b4cuda3std6ranges3__45__cpo5beginE - _ZN34_INTERNAL_51dfc48e_4_k_cu_9130895b4cuda3std3__45__cpo5beginE)
_ZN34_INTERNAL_51dfc48e_4_k_cu_9130895b4cuda3std3__45__cpo5beginE:
	.zero		1
	.type		_ZN34_INTERNAL_51dfc48e_4_k_cu_9130895b4cuda3std6ranges3__45__cpo5beginE,@object
	.size		_ZN34_INTERNAL_51dfc48e_4_k_cu_9130895b4cuda3std6ranges3__45__cpo5beginE,(_ZN34_INTERNAL_51dfc48e_4_k_cu_9130895b6thrust24THRUST_300001_SM_1000_NS12placeholders2_5E - _ZN34_INTERNAL_51dfc48e_4_k_cu_9130895b4cuda3std6ranges3__45__cpo5beginE)
_ZN34_INTERNAL_51dfc48e_4_k_cu_9130895b4cuda3std6ranges3__45__cpo5beginE:
	.zero		1
	.type		_ZN34_INTERNAL_51dfc48e_4_k_cu_9130895b6thrust24THRUST_300001_SM_1000_NS12placeholders2_5E,@object
	.size		_ZN34_INTERNAL_51dfc48e_4_k_cu_9130895b6thrust24THRUST_300001_SM_1000_NS12placeholders2_5E,(_ZN34_INTERNAL_51dfc48e_4_k_cu_9130895b4cuda3std3__45__cpo6rbeginE - _ZN34_INTERNAL_51dfc48e_4_k_cu_9130895b6thrust24THRUST_300001_SM_1000_NS12placeholders2_5E)
_ZN34_INTERNAL_51dfc48e_4_k_cu_9130895b6thrust24THRUST_300001_SM_1000_NS12placeholders2_5E:
	.zero		1
	.type		_ZN34_INTERNAL_51dfc48e_4_k_cu_9130895b4cuda3std3__45__cpo6rbeginE,@object
	.size		_ZN34_INTERNAL_51dfc48e_4_k_cu_9130895b4cuda3std3__45__cpo6rbeginE,(_ZN34_INTERNAL_51dfc48e_4_k_cu_9130895b4cuda3std6ranges3__45__cpo7advanceE - _ZN34_INTERNAL_51dfc48e_4_k_cu_9130895b4cuda3std3__45__cpo6rbeginE)
_ZN34_INTERNAL_51dfc48e_4_k_cu_9130895b4cuda3std3__45__cpo6rbeginE:
	.zero		1
	.type		_ZN34_INTERNAL_51dfc48e_4_k_cu_9130895b4cuda3std6ranges3__45__cpo7advanceE,@object
	.size		_ZN34_INTERNAL_51dfc48e_4_k_cu_9130895b4cuda3std6ranges3__45__cpo7advanceE,(_ZN34_INTERNAL_51dfc48e_4_k_cu_9130895b4cuda3std3__47nulloptE - _ZN34_INTERNAL_51dfc48e_4_k_cu_9130895b4cuda3std6ranges3__45__cpo7advanceE)
_ZN34_INTERNAL_51dfc48e_4_k_cu_9130895b4cuda3std6ranges3__45__cpo7advanceE:
	.zero		1
	.type		_ZN34_INTERNAL_51dfc48e_4_k_cu_9130895b4cuda3std3__47nulloptE,@object
	.size		_ZN34_INTERNAL_51dfc48e_4_k_cu_9130895b4cuda3std3__47nulloptE,(_ZN34_INTERNAL_51dfc48e_4_k_cu_9130895b4cuda3std6ranges3__45__cpo8distanceE - _ZN34_INTERNAL_51dfc48e_4_k_cu_9130895b4cuda3std3__47nulloptE)
_ZN34_INTERNAL_51dfc48e_4_k_cu_9130895b4cuda3std3__47nulloptE:
	.zero		1
	.type		_ZN34_INTERNAL_51dfc48e_4_k_cu_9130895b4cuda3std6ranges3__45__cpo8distanceE,@object
	.size		_ZN34_INTERNAL_51dfc48e_4_k_cu_9130895b4cuda3std6ranges3__45__cpo8distanceE,(_ZN34_INTERNAL_51dfc48e_4_k_cu_9130895b6thrust24THRUST_300001_SM_1000_NS12placeholders3_10E - _ZN34_INTERNAL_51dfc48e_4_k_cu_9130895b4cuda3std6ranges3__45__cpo8distanceE)
_ZN34_INTERNAL_51dfc48e_4_k_cu_9130895b4cuda3std6ranges3__45__cpo8distanceE:
	.zero		1
	.type		_ZN34_INTERNAL_51dfc48e_4_k_cu_9130895b6thrust24THRUST_300001_SM_1000_NS12placeholders3_10E,@object
	.size		_ZN34_INTERNAL_51dfc48e_4_k_cu_9130895b6thrust24THRUST_300001_SM_1000_NS12placeholders3_10E,(_ZN34_INTERNAL_51dfc48e_4_k_cu_9130895b4cuda3std3__419piecewise_constructE - _ZN34_INTERNAL_51dfc48e_4_k_cu_9130895b6thrust24THRUST_300001_SM_1000_NS12placeholders3_10E)
_ZN34_INTERNAL_51dfc48e_4_k_cu_9130895b6thrust24THRUST_300001_SM_1000_NS12placeholders3_10E:
	.zero		1
	.type		_ZN34_INTERNAL_51dfc48e_4_k_cu_9130895b4cuda3std3__419piecewise_constructE,@object
	.size		_ZN34_INTERNAL_51dfc48e_4_k_cu_9130895b4cuda3std3__419piecewise_constructE,(_ZN34_INTERNAL_51dfc48e_4_k_cu_9130895b4cuda3std6ranges3__45__cpo5cdataE - _ZN34_INTERNAL_51dfc48e_4_k_cu_9130895b4cuda3std3__419piecewise_constructE)
_ZN34_INTERNAL_51dfc48e_4_k_cu_9130895b4cuda3std3__419piecewise_constructE:
	.zero		1
	.type		_ZN34_INTERNAL_51dfc48e_4_k_cu_9130895b4cuda3std6ranges3__45__cpo5cdataE,@object
	.size		_ZN34_INTERNAL_51dfc48e_4_k_cu_9130895b4cuda3std6ranges3__45__cpo5cdataE,(_ZN34_INTERNAL_51dfc48e_4_k_cu_9130895b6thrust24THRUST_300001_SM_1000_NS12placeholders2_2E - _ZN34_INTERNAL_51dfc48e_4_k_cu_9130895b4cuda3std6ranges3__45__cpo5cdataE)
_ZN34_INTERNAL_51dfc48e_4_k_cu_9130895b4cuda3std6ranges3__45__cpo5cdataE:
	.zero		1
	.type		_ZN34_INTERNAL_51dfc48e_4_k_cu_9130895b6thrust24THRUST_300001_SM_1000_NS12placeholders2_2E,@object
	.size		_ZN34_INTERNAL_51dfc48e_4_k_cu_9130895b6thrust24THRUST_300001_SM_1000_NS12placeholders2_2E,(_ZN34_INTERNAL_51dfc48e_4_k_cu_9130895b4cuda3std3__45__cpo3endE - _ZN34_INTERNAL_51dfc48e_4_k_cu_9130895b6thrust24THRUST_300001_SM_1000_NS12placeholders2_2E)
_ZN34_INTERNAL_51dfc48e_4_k_cu_9130895b6thrust24THRUST_300001_SM_1000_NS12placeholders2_2E:
	.zero		1
	.type		_ZN34_INTERNAL_51dfc48e_4_k_cu_9130895b4cuda3std3__45__cpo3endE,@object
	.size		_ZN34_INTERNAL_51dfc48e_4_k_cu_9130895b4cuda3std3__45__cpo3endE,(_ZN34_INTERNAL_51dfc48e_4_k_cu_9130895b4cuda3std6ranges3__45__cpo3endE - _ZN34_INTERNAL_51dfc48e_4_k_cu_9130895b4cuda3std3__45__cpo3endE)
_ZN34_INTERNAL_51dfc48e_4_k_cu_9130895b4cuda3std3__45__cpo3endE:
	.zero		1
	.type		_ZN34_INTERNAL_51dfc48e_4_k_cu_9130895b4cuda3std6ranges3__45__cpo3endE,@object
	.size		_ZN34_INTERNAL_51dfc48e_4_k_cu_9130895b4cuda3std6ranges3__45__cpo3endE,(_ZN34_INTERNAL_51dfc48e_4_k_cu_9130895b6thrust24THRUST_300001_SM_1000_NS12placeholders2_6E - _ZN34_INTERNAL_51dfc48e_4_k_cu_9130895b4cuda3std6ranges3__45__cpo3endE)
_ZN34_INTERNAL_51dfc48e_4_k_cu_9130895b4cuda3std6ranges3__45__cpo3endE:
	.zero		1
	.type		_ZN34_INTERNAL_51dfc48e_4_k_cu_9130895b6thrust24THRUST_300001_SM_1000_NS12placeholders2_6E,@object
	.size		_ZN34_INTERNAL_51dfc48e_4_k_cu_9130895b6thrust24THRUST_300001_SM_1000_NS12placeholders2_6E,(_ZN34_INTERNAL_51dfc48e_4_k_cu_9130895b4cuda3std3__45__cpo4rendE - _ZN34_INTERNAL_51dfc48e_4_k_cu_9130895b6thrust24THRUST_300001_SM_1000_NS12placeholders2_6E)
_ZN34_INTERNAL_51dfc48e_4_k_cu_9130895b6thrust24THRUST_300001_SM_1000_NS12placeholders2_6E:
	.zero		1
	.type		_ZN34_INTERNAL_51dfc48e_4_k_cu_9130895b4cuda3std3__45__cpo4rendE,@object
	.size		_ZN34_INTERNAL_51dfc48e_4_k_cu_9130895b4cuda3std3__45__cpo4rendE,(_ZN34_INTERNAL_51dfc48e_4_k_cu_9130895b4cuda3std6ranges3__45__cpo9iter_swapE - _ZN34_INTERNAL_51dfc48e_4_k_cu_9130895b4cuda3std3__45__cpo4rendE)
_ZN34_INTERNAL_51dfc48e_4_k_cu_9130895b4cuda3std3__45__cpo4rendE:
	.zero		1
	.type		_ZN34_INTERNAL_51dfc48e_4_k_cu_9130895b4cuda3std6ranges3__45__cpo9iter_swapE,@object
	.size		_ZN34_INTERNAL_51dfc48e_4_k_cu_9130895b4cuda3std6ranges3__45__cpo9iter_swapE,(_ZN34_INTERNAL_51dfc48e_4_k_cu_9130895b4cuda3std3__48unexpectE - _ZN34_INTERNAL_51dfc48e_4_k_cu_9130895b4cuda3std6ranges3__45__cpo9iter_swapE)
_ZN34_INTERNAL_51dfc48e_4_k_cu_9130895b4cuda3std6ranges3__45__cpo9iter_swapE:
	.zero		1
	.type		_ZN34_INTERNAL_51dfc48e_4_k_cu_9130895b4cuda3std3__48unexpectE,@object
	.size		_ZN34_INTERNAL_51dfc48e_4_k_cu_9130895b4cuda3std3__48unexpectE,(_ZN34_INTERNAL_51dfc48e_4_k_cu_9130895b6thrust24THRUST_300001_SM_1000_NS8cuda_cub3parE - _ZN34_INTERNAL_51dfc48e_4_k_cu_9130895b4cuda3std3__48unexpectE)
_ZN34_INTERNAL_51dfc48e_4_k_cu_9130895b4cuda3std3__48unexpectE:
	.zero		1
	.type		_ZN34_INTERNAL_51dfc48e_4_k_cu_9130895b6thrust24THRUST_300001_SM_1000_NS8cuda_cub3parE,@object
	.size		_ZN34_INTERNAL_51dfc48e_4_k_cu_9130895b6thrust24THRUST_300001_SM_1000_NS8cuda_cub3parE,(_ZN34_INTERNAL_51dfc48e_4_k_cu_9130895b6thrust24THRUST_300001_SM_1000_NS12placeholders2_4E - _ZN34_INTERNAL_51dfc48e_4_k_cu_9130895b6thrust24THRUST_300001_SM_1000_NS8cuda_cub3parE)
_ZN34_INTERNAL_51dfc48e_4_k_cu_9130895b6thrust24THRUST_300001_SM_1000_NS8cuda_cub3parE:
	.zero		1
	.type		_ZN34_INTERNAL_51dfc48e_4_k_cu_9130895b6thrust24THRUST_300001_SM_1000_NS12placeholders2_4E,@object
	.size		_ZN34_INTERNAL_51dfc48e_4_k_cu_9130895b6thrust24THRUST_300001_SM_1000_NS12placeholders2_4E,(_ZN34_INTERNAL_51dfc48e_4_k_cu_9130895b4cuda3std3__45__cpo4cendE - _ZN34_INTERNAL_51dfc48e_4_k_cu_9130895b6thrust24THRUST_300001_SM_1000_NS12placeholders2_4E)
_ZN34_INTERNAL_51dfc48e_4_k_cu_9130895b6thrust24THRUST_300001_SM_1000_NS12placeholders2_4E:
	.zero		1
	.type		_ZN34_INTERNAL_51dfc48e_4_k_cu_9130895b4cuda3std3__45__cpo4cendE,@object
	.size		_ZN34_INTERNAL_51dfc48e_4_k_cu_9130895b4cuda3std3__45__cpo4cendE,(_ZN34_INTERNAL_51dfc48e_4_k_cu_9130895b4cuda3std6ranges3__45__cpo4cendE - _ZN34_INTERNAL_51dfc48e_4_k_cu_9130895b4cuda3std3__45__cpo4cendE)
_ZN34_INTERNAL_51dfc48e_4_k_cu_9130895b4cuda3std3__45__cpo4cendE:
	.zero		1
	.type		_ZN34_INTERNAL_51dfc48e_4_k_cu_9130895b4cuda3std6ranges3__45__cpo4cendE,@object
	.size		_ZN34_INTERNAL_51dfc48e_4_k_cu_9130895b4cuda3std6ranges3__45__cpo4cendE,(_ZN34_INTERNAL_51dfc48e_4_k_cu_9130895b4cuda3std3__420unreachable_sentinelE - _ZN34_INTERNAL_51dfc48e_4_k_cu_9130895b4cuda3std6ranges3__45__cpo4cendE)
_ZN34_INTERNAL_51dfc48e_4_k_cu_9130895b4cuda3std6ranges3__45__cpo4cendE:
	.zero		1
	.type		_ZN34_INTERNAL_51dfc48e_4_k_cu_9130895b4cuda3std3__420unreachable_sentinelE,@object
	.size		_ZN34_INTERNAL_51dfc48e_4_k_cu_9130895b4cuda3std3__420unreachable_sentinelE,(_ZN34_INTERNAL_51dfc48e_4_k_cu_9130895b4cuda3std6ranges3__45__cpo5ssizeE - _ZN34_INTERNAL_51dfc48e_4_k_cu_9130895b4cuda3std3__420unreachable_sentinelE)
_ZN34_INTERNAL_51dfc48e_4_k_cu_9130895b4cuda3std3__420unreachable_sentinelE:
	.zero		1
	.type		_ZN34_INTERNAL_51dfc48e_4_k_cu_9130895b4cuda3std6ranges3__45__cpo5ssizeE,@object
	.size		_ZN34_INTERNAL_51dfc48e_4_k_cu_9130895b4cuda3std6ranges3__45__cpo5ssizeE,(_ZN34_INTERNAL_51dfc48e_4_k_cu_9130895b6thrust24THRUST_300001_SM_1000_NS12placeholders2_8E - _ZN34_INTERNAL_51dfc48e_4_k_cu_9130895b4cuda3std6ranges3__45__cpo5ssizeE)
_ZN34_INTERNAL_51dfc48e_4_k_cu_9130895b4cuda3std6ranges3__45__cpo5ssizeE:
	.zero		1
	.type		_ZN34_INTERNAL_51dfc48e_4_k_cu_9130895b6thrust24THRUST_300001_SM_1000_NS12placeholders2_8E,@object
	.size		_ZN34_INTERNAL_51dfc48e_4_k_cu_9130895b6thrust24THRUST_300001_SM_1000_NS12placeholders2_8E,(_ZN34_INTERNAL_51dfc48e_4_k_cu_9130895b4cuda3std3__45__cpo5crendE - _ZN34_INTERNAL_51dfc48e_4_k_cu_9130895b6thrust24THRUST_300001_SM_1000_NS12placeholders2_8E)
_ZN34_INTERNAL_51dfc48e_4_k_cu_9130895b6thrust24THRUST_300001_SM_1000_NS12placeholders2_8E:
	.zero		1
	.type		_ZN34_INTERNAL_51dfc48e_4_k_cu_9130895b4cuda3std3__45__cpo5crendE,@object
	.size		_ZN34_INTERNAL_51dfc48e_4_k_cu_9130895b4cuda3std3__45__cpo5crendE,(_ZN34_INTERNAL_51dfc48e_4_k_cu_9130895b4cuda3std6ranges3__45__cpo4prevE - _ZN34_INTERNAL_51dfc48e_4_k_cu_9130895b4cuda3std3__45__cpo5crendE)
_ZN34_INTERNAL_51dfc48e_4_k_cu_9130895b4cuda3std3__45__cpo5crendE:
	.zero		1
	.type		_ZN34_INTERNAL_51dfc48e_4_k_cu_9130895b4cuda3std6ranges3__45__cpo4prevE,@object
	.size		_ZN34_INTERNAL_51dfc48e_4_k_cu_9130895b4cuda3std6ranges3__45__cpo4prevE,(_ZN34_INTERNAL_51dfc48e_4_k_cu_9130895b4cuda3std6ranges3__45__cpo9iter_moveE - _ZN34_INTERNAL_51dfc48e_4_k_cu_9130895b4cuda3std6ranges3__45__cpo4prevE)
_ZN34_INTERNAL_51dfc48e_4_k_cu_9130895b4cuda3std6ranges3__45__cpo4prevE:
	.zero		1
	.type		_ZN34_INTERNAL_51dfc48e_4_k_cu_9130895b4cuda3std6ranges3__45__cpo9iter_moveE,@object
	.size		_ZN34_INTERNAL_51dfc48e_4_k_cu_9130895b4cuda3std6ranges3__45__cpo9iter_moveE,(_ZN34_INTERNAL_51dfc48e_4_k_cu_9130895b6thrust24THRUST_300001_SM_1000_NS6system6detail10sequential3seqE - _ZN34_INTERNAL_51dfc48e_4_k_cu_9130895b4cuda3std6ranges3__45__cpo9iter_moveE)
_ZN34_INTERNAL_51dfc48e_4_k_cu_9130895b4cuda3std6ranges3__45__cpo9iter_moveE:
	.zero		1
	.type		_ZN34_INTERNAL_51dfc48e_4_k_cu_9130895b6thrust24THRUST_300001_SM_1000_NS6system6detail10sequential3seqE,@object
	.size		_ZN34_INTERNAL_51dfc48e_4_k_cu_9130895b6thrust24THRUST_300001_SM_1000_NS6system6detail10sequential3seqE,(.L_31 - _ZN34_INTERNAL_51dfc48e_4_k_cu_9130895b6thrust24THRUST_300001_SM_1000_NS6system6detail10sequential3seqE)
_ZN34_INTERNAL_51dfc48e_4_k_cu_9130895b6thrust24THRUST_300001_SM_1000_NS6system6detail10sequential3seqE:
	.zero		1
.L_31:


//--------------------- .nv.constant0._ZN3cub18CUB_300001_SM_10006detail11EmptyKernelIvEEvv --------------------------
	.section	.nv.constant0._ZN3cub18CUB_300001_SM_10006detail11EmptyKernelIvEEvv,"a",@progbits
	.sectionflags	@""
	.align	4
.nv.constant0._ZN3cub18CUB_300001_SM_10006detail11EmptyKernelIvEEvv:
	.zero		896


//--------------------- .nv.constant0._Z21detectConflictsKernelPiS_S_S_S_ii --------------------------
	.section	.nv.constant0._Z21detectConflictsKernelPiS_S_S_S_ii,"a",@progbits
	.sectionflags	@""
	.align	4
.nv.constant0._Z21detectConflictsKernelPiS_S_S_S_ii:
	.zero		944


//--------------------- .nv.constant0._Z13findConflictsPiS_i --------------------------
	.section	.nv.constant0._Z13findConflictsPiS_i,"a",@progbits
	.sectionflags	@""
	.align	4
.nv.constant0._Z13findConflictsPiS_i:
	.zero		916


//--------------------- .nv.constant0._Z9downsweepPiii --------------------------
	.section	.nv.constant0._Z9downsweepPiii,"a",@progbits
	.sectionflags	@""
	.align	4
.nv.constant0._Z9downsweepPiii:
	.zero		912


//--------------------- .nv.constant0._Z7upsweepPiiii --------------------------
	.section	.nv.constant0._Z7upsweepPiiii,"a",@progbits
	.sectionflags	@""
	.align	4
.nv.constant0._Z7upsweepPiiii:
	.zero		916


//--------------------- .nv.constant0._Z20assign_colors_kerneliPiiS_S_S_S_Pb --------------------------
	.section	.nv.constant0._Z20assign_colors_kerneliPiiS_S_S_S_Pb,"a",@progbits
	.sectionflags	@""
	.align	4
.nv.constant0._Z20assign_colors_kerneliPiiS_S_S_S_Pb:
	.zero		960


//--------------------- .nv.constant0._Z18assign_init_valuesPii --------------------------
	.section	.nv.constant0._Z18assign_init_valuesPii,"a",@progbits
	.sectionflags	@""
	.align	4
.nv.constant0._Z18assign_init_valuesPii:
	.zero		908


//--------------------- SYMBOLS --------------------------

	.type		.nv.reservedSmem.offset0,@object
	.size		.nv.reservedSmem.offset0,0x4
